//
// Generated by NVIDIA NVVM Compiler
//
// Compiler Build ID: CL-36424714
// Cuda compilation tools, release 13.0, V13.0.88
// Based on NVVM 20.0.0
//

.version 9.0
.target sm_100
.address_size 64

	// .globl	filterKernel

.visible .entry filterKernel(
	.param .u64 .ptr .align 1 filterKernel_param_0,
	.param .u32 filterKernel_param_1,
	.param .u32 filterKernel_param_2,
	.param .u32 filterKernel_param_3,
	.param .u64 .ptr .align 1 filterKernel_param_4,
	.param .u32 filterKernel_param_5,
	.param .u32 filterKernel_param_6,
	.param .u64 .ptr .align 1 filterKernel_param_7,
	.param .u32 filterKernel_param_8
)
{
	.reg .pred 	%p<43>;
	.reg .b32 	%r<291>;
	.reg .b64 	%rd<77>;
	.reg .b64 	%fd<46>;

	ld.param.u64 	%rd9, [filterKernel_param_0];
	ld.param.u32 	%r121, [filterKernel_param_1];
	ld.param.u32 	%r118, [filterKernel_param_2];
	ld.param.u32 	%r119, [filterKernel_param_3];
	ld.param.u64 	%rd10, [filterKernel_param_4];
	ld.param.u32 	%r120, [filterKernel_param_6];
	cvta.to.global.u64 	%rd1, %rd10;
	cvta.to.global.u64 	%rd2, %rd9;
	mov.u32 	%r122, %ctaid.x;
	mov.u32 	%r123, %nctaid.x;
	mov.u32 	%r124, %ctaid.y;
	mad.lo.s32 	%r1, %r123, %r124, %r122;
	mul.lo.s32 	%r2, %r119, %r118;
	div.s32 	%r125, %r121, %r2;
	setp.ge.s32 	%p1, %r1, %r125;
	@%p1 bra 	$L__BB0_27;
	mul.lo.s32 	%r288, %r2, %r1;
	setp.lt.s32 	%p2, %r118, 1;
	@%p2 bra 	$L__BB0_10;
	setp.lt.s32 	%p3, %r119, 1;
	shr.u32 	%r126, %r120, 31;
	add.s32 	%r127, %r120, %r126;
	shr.s32 	%r5, %r127, 1;
	neg.s32 	%r4, %r5;
	setp.lt.s32 	%p4, %r5, %r4;
	or.pred  	%p5, %p3, %p4;
	@%p5 bra 	$L__BB0_10;
	add.s32 	%r6, %r5, 1;
	sub.s32 	%r129, %r6, %r4;
	and.b32  	%r7, %r129, 7;
	add.s32 	%r130, %r4, %r5;
	add.s32 	%r131, %r130, 7;
	mad.lo.s32 	%r8, %r120, %r131, %r5;
	shl.b32 	%r9, %r120, 3;
	add.s32 	%r132, %r130, 6;
	mad.lo.s32 	%r10, %r120, %r132, %r5;
	add.s32 	%r133, %r130, 5;
	mad.lo.s32 	%r11, %r120, %r133, %r5;
	add.s32 	%r134, %r130, 4;
	mad.lo.s32 	%r12, %r120, %r134, %r5;
	add.s32 	%r135, %r130, 3;
	mad.lo.s32 	%r13, %r120, %r135, %r5;
	mul.lo.s32 	%r136, %r120, %r130;
	add.s32 	%r137, %r136, %r120;
	add.s32 	%r14, %r5, %r137;
	add.s32 	%r138, %r130, 2;
	mad.lo.s32 	%r15, %r120, %r138, %r5;
	add.s32 	%r16, %r5, %r136;
	mad.lo.s32 	%r17, %r118, %r1, %r4;
	shl.b32 	%r18, %r119, 3;
	mov.b32 	%r261, 0;
$L__BB0_4:
	mov.b32 	%r262, 0;
$L__BB0_5:
	ld.param.u64 	%rd75, [filterKernel_param_7];
	add.s32 	%r140, %r261, %r288;
	mad.lo.s32 	%r141, %r262, %r119, %r140;
	cvta.to.global.u64 	%rd11, %rd75;
	mul.wide.s32 	%rd12, %r141, 4;
	add.s64 	%rd3, %rd11, %rd12;
	add.s32 	%r142, %r17, %r262;
	mul.lo.s32 	%r143, %r119, %r142;
	add.s32 	%r144, %r143, %r119;
	add.s32 	%r21, %r261, %r144;
	add.s32 	%r145, %r142, 2;
	mad.lo.s32 	%r22, %r119, %r145, %r261;
	add.s32 	%r146, %r142, 3;
	mad.lo.s32 	%r23, %r119, %r146, %r261;
	add.s32 	%r147, %r142, 4;
	mad.lo.s32 	%r24, %r119, %r147, %r261;
	add.s32 	%r148, %r142, 5;
	mad.lo.s32 	%r25, %r119, %r148, %r261;
	add.s32 	%r149, %r142, 6;
	mad.lo.s32 	%r26, %r119, %r149, %r261;
	add.s32 	%r150, %r142, 7;
	mad.lo.s32 	%r27, %r119, %r150, %r261;
	add.s32 	%r28, %r261, %r143;
	mov.u32 	%r263, %r4;
$L__BB0_6:
	mov.u32 	%r29, %r263;
	add.s32 	%r151, %r29, %r261;
	setp.lt.u32 	%p6, %r151, %r118;
	@%p6 bra 	$L__BB0_67;
$L__BB0_7:
	add.s32 	%r263, %r29, 1;
	setp.eq.s32 	%p30, %r29, %r5;
	@%p30 bra 	$L__BB0_8;
	bra.uni 	$L__BB0_6;
$L__BB0_8:
	add.s32 	%r262, %r262, 1;
	setp.ne.s32 	%p31, %r262, %r119;
	@%p31 bra 	$L__BB0_5;
	add.s32 	%r261, %r261, 1;
	setp.ne.s32 	%p32, %r261, %r118;
	@%p32 bra 	$L__BB0_4;
$L__BB0_10:
	add.s32 	%r105, %r288, %r2;
	setp.ge.s32 	%p33, %r288, %r105;
	@%p33 bra 	$L__BB0_27;
	ld.param.u64 	%rd76, [filterKernel_param_7];
	cvta.to.global.u64 	%rd4, %rd76;
	and.b32  	%r106, %r2, 3;
	setp.eq.s32 	%p34, %r106, 0;
	@%p34 bra 	$L__BB0_16;
	neg.s32 	%r286, %r106;
$L__BB0_13:
	.pragma "nounroll";
	mul.wide.s32 	%rd73, %r288, 4;
	add.s64 	%rd5, %rd4, %rd73;
	ld.global.u32 	%r251, [%rd5];
	setp.gt.s32 	%p35, %r251, -1;
	@%p35 bra 	$L__BB0_15;
	mov.b32 	%r252, 0;
	st.global.u32 	[%rd5], %r252;
$L__BB0_15:
	add.s32 	%r288, %r288, 1;
	add.s32 	%r286, %r286, 1;
	setp.ne.s32 	%p36, %r286, 0;
	@%p36 bra 	$L__BB0_13;
$L__BB0_16:
	setp.lt.u32 	%p37, %r2, 4;
	@%p37 bra 	$L__BB0_27;
	sub.s32 	%r289, %r288, %r105;
	add.s64 	%rd6, %rd4, 8;
$L__BB0_18:
	mul.wide.s32 	%rd74, %r288, 4;
	add.s64 	%rd7, %rd6, %rd74;
	ld.global.u32 	%r253, [%rd7+-8];
	setp.gt.s32 	%p38, %r253, -1;
	@%p38 bra 	$L__BB0_20;
	mov.b32 	%r254, 0;
	st.global.u32 	[%rd7+-8], %r254;
$L__BB0_20:
	ld.global.u32 	%r255, [%rd7+-4];
	setp.gt.s32 	%p39, %r255, -1;
	@%p39 bra 	$L__BB0_22;
	mov.b32 	%r256, 0;
	st.global.u32 	[%rd7+-4], %r256;
$L__BB0_22:
	ld.global.u32 	%r257, [%rd7];
	setp.gt.s32 	%p40, %r257, -1;
	@%p40 bra 	$L__BB0_24;
	mov.b32 	%r258, 0;
	st.global.u32 	[%rd7], %r258;
$L__BB0_24:
	ld.global.u32 	%r259, [%rd7+4];
	setp.gt.s32 	%p41, %r259, -1;
	@%p41 bra 	$L__BB0_26;
	mov.b32 	%r260, 0;
	st.global.u32 	[%rd7+4], %r260;
$L__BB0_26:
	add.s32 	%r288, %r288, 4;
	add.s32 	%r289, %r289, 4;
	setp.ne.s32 	%p42, %r289, 0;
	@%p42 bra 	$L__BB0_18;
$L__BB0_27:
	ret;
$L__BB0_28:
	.pragma "nounroll";
	setp.ge.u32 	%p8, %r273, %r119;
	@%p8 bra 	$L__BB0_30;
	mul.wide.s32 	%rd13, %r265, 4;
	add.s64 	%rd14, %rd2, %rd13;
	ld.global.u32 	%r156, [%rd14];
	cvt.rn.f64.s32 	%fd1, %r156;
	mul.wide.s32 	%rd15, %r274, 8;
	add.s64 	%rd16, %rd1, %rd15;
	ld.global.f64 	%fd2, [%rd16];
	mul.f64 	%fd3, %fd2, %fd1;
	cvt.rzi.s32.f64 	%r157, %fd3;
	ld.global.u32 	%r158, [%rd3];
	add.s32 	%r159, %r157, %r158;
	st.global.u32 	[%rd3], %r159;
$L__BB0_30:
	add.s32 	%r160, %r273, 1;
	setp.ge.u32 	%p9, %r160, %r119;
	@%p9 bra 	$L__BB0_32;
	mul.wide.s32 	%rd17, %r272, 4;
	add.s64 	%rd18, %rd2, %rd17;
	ld.global.u32 	%r161, [%rd18];
	cvt.rn.f64.s32 	%fd4, %r161;
	mul.wide.s32 	%rd19, %r276, 8;
	add.s64 	%rd20, %rd1, %rd19;
	ld.global.f64 	%fd5, [%rd20];
	mul.f64 	%fd6, %fd5, %fd4;
	cvt.rzi.s32.f64 	%r162, %fd6;
	ld.global.u32 	%r163, [%rd3];
	add.s32 	%r164, %r162, %r163;
	st.global.u32 	[%rd3], %r164;
$L__BB0_32:
	add.s32 	%r165, %r273, 2;
	setp.ge.u32 	%p10, %r165, %r119;
	@%p10 bra 	$L__BB0_34;
	mul.wide.s32 	%rd21, %r271, 4;
	add.s64 	%rd22, %rd2, %rd21;
	ld.global.u32 	%r166, [%rd22];
	cvt.rn.f64.s32 	%fd7, %r166;
	mul.wide.s32 	%rd23, %r275, 8;
	add.s64 	%rd24, %rd1, %rd23;
	ld.global.f64 	%fd8, [%rd24];
	mul.f64 	%fd9, %fd8, %fd7;
	cvt.rzi.s32.f64 	%r167, %fd9;
	ld.global.u32 	%r168, [%rd3];
	add.s32 	%r169, %r167, %r168;
	st.global.u32 	[%rd3], %r169;
$L__BB0_34:
	add.s32 	%r170, %r273, 3;
	setp.ge.u32 	%p11, %r170, %r119;
	@%p11 bra 	$L__BB0_36;
	mul.wide.s32 	%rd25, %r270, 4;
	add.s64 	%rd26, %rd2, %rd25;
	ld.global.u32 	%r171, [%rd26];
	cvt.rn.f64.s32 	%fd10, %r171;
	mul.wide.s32 	%rd27, %r277, 8;
	add.s64 	%rd28, %rd1, %rd27;
	ld.global.f64 	%fd11, [%rd28];
	mul.f64 	%fd12, %fd11, %fd10;
	cvt.rzi.s32.f64 	%r172, %fd12;
	ld.global.u32 	%r173, [%rd3];
	add.s32 	%r174, %r172, %r173;
	st.global.u32 	[%rd3], %r174;
$L__BB0_36:
	add.s32 	%r175, %r273, 4;
	setp.ge.u32 	%p12, %r175, %r119;
	@%p12 bra 	$L__BB0_38;
	mul.wide.s32 	%rd29, %r269, 4;
	add.s64 	%rd30, %rd2, %rd29;
	ld.global.u32 	%r176, [%rd30];
	cvt.rn.f64.s32 	%fd13, %r176;
	mul.wide.s32 	%rd31, %r278, 8;
	add.s64 	%rd32, %rd1, %rd31;
	ld.global.f64 	%fd14, [%rd32];
	mul.f64 	%fd15, %fd14, %fd13;
	cvt.rzi.s32.f64 	%r177, %fd15;
	ld.global.u32 	%r178, [%rd3];
	add.s32 	%r179, %r177, %r178;
	st.global.u32 	[%rd3], %r179;
$L__BB0_38:
	add.s32 	%r180, %r273, 5;
	setp.ge.u32 	%p13, %r180, %r119;
	@%p13 bra 	$L__BB0_40;
	mul.wide.s32 	%rd33, %r268, 4;
	add.s64 	%rd34, %rd2, %rd33;
	ld.global.u32 	%r181, [%rd34];
	cvt.rn.f64.s32 	%fd16, %r181;
	mul.wide.s32 	%rd35, %r279, 8;
	add.s64 	%rd36, %rd1, %rd35;
	ld.global.f64 	%fd17, [%rd36];
	mul.f64 	%fd18, %fd17, %fd16;
	cvt.rzi.s32.f64 	%r182, %fd18;
	ld.global.u32 	%r183, [%rd3];
	add.s32 	%r184, %r182, %r183;
	st.global.u32 	[%rd3], %r184;
$L__BB0_40:
	add.s32 	%r185, %r273, 6;
	setp.ge.u32 	%p14, %r185, %r119;
	@%p14 bra 	$L__BB0_42;
	mul.wide.s32 	%rd37, %r267, 4;
	add.s64 	%rd38, %rd2, %rd37;
	ld.global.u32 	%r186, [%rd38];
	cvt.rn.f64.s32 	%fd19, %r186;
	mul.wide.s32 	%rd39, %r280, 8;
	add.s64 	%rd40, %rd1, %rd39;
	ld.global.f64 	%fd20, [%rd40];
	mul.f64 	%fd21, %fd20, %fd19;
	cvt.rzi.s32.f64 	%r187, %fd21;
	ld.global.u32 	%r188, [%rd3];
	add.s32 	%r189, %r187, %r188;
	st.global.u32 	[%rd3], %r189;
$L__BB0_42:
	add.s32 	%r190, %r273, 7;
	setp.ge.u32 	%p15, %r190, %r119;
	@%p15 bra 	$L__BB0_44;
	mul.wide.s32 	%rd41, %r266, 4;
	add.s64 	%rd42, %rd2, %rd41;
	ld.global.u32 	%r191, [%rd42];
	cvt.rn.f64.s32 	%fd22, %r191;
	mul.wide.s32 	%rd43, %r281, 8;
	add.s64 	%rd44, %rd1, %rd43;
	ld.global.f64 	%fd23, [%rd44];
	mul.f64 	%fd24, %fd23, %fd22;
	cvt.rzi.s32.f64 	%r192, %fd24;
	ld.global.u32 	%r193, [%rd3];
	add.s32 	%r194, %r192, %r193;
	st.global.u32 	[%rd3], %r194;
$L__BB0_44:
	add.s32 	%r282, %r282, 8;
	add.s32 	%r281, %r281, %r9;
	add.s32 	%r280, %r280, %r9;
	add.s32 	%r279, %r279, %r9;
	add.s32 	%r278, %r278, %r9;
	add.s32 	%r277, %r277, %r9;
	add.s32 	%r276, %r276, %r9;
	add.s32 	%r275, %r275, %r9;
	add.s32 	%r274, %r274, %r9;
	add.s32 	%r273, %r273, 8;
	add.s32 	%r272, %r272, %r18;
	add.s32 	%r271, %r271, %r18;
	add.s32 	%r270, %r270, %r18;
	add.s32 	%r269, %r269, %r18;
	add.s32 	%r268, %r268, %r18;
	add.s32 	%r267, %r267, %r18;
	add.s32 	%r266, %r266, %r18;
	add.s32 	%r265, %r265, %r18;
	add.s32 	%r264, %r264, 8;
	setp.eq.s32 	%p16, %r264, 0;
	@%p16 bra 	$L__BB0_45;
	bra.uni 	$L__BB0_28;
$L__BB0_45:
	add.s32 	%r284, %r282, -3;
$L__BB0_46:
	setp.eq.s32 	%p17, %r7, 0;
	@%p17 bra 	$L__BB0_7;
	add.s32 	%r195, %r7, -1;
	setp.lt.u32 	%p18, %r195, 3;
	@%p18 bra 	$L__BB0_57;
	add.s32 	%r92, %r284, %r262;
	setp.ge.u32 	%p19, %r92, %r119;
	@%p19 bra 	$L__BB0_50;
	mad.lo.s32 	%r196, %r92, %r119, %r69;
	add.s32 	%r197, %r284, %r5;
	mad.lo.s32 	%r198, %r197, %r120, %r70;
	mul.wide.s32 	%rd45, %r196, 4;
	add.s64 	%rd46, %rd2, %rd45;
	ld.global.u32 	%r199, [%rd46];
	cvt.rn.f64.s32 	%fd25, %r199;
	mul.wide.s32 	%rd47, %r198, 8;
	add.s64 	%rd48, %rd1, %rd47;
	ld.global.f64 	%fd26, [%rd48];
	mul.f64 	%fd27, %fd26, %fd25;
	cvt.rzi.s32.f64 	%r200, %fd27;
	ld.global.u32 	%r201, [%rd3];
	add.s32 	%r202, %r200, %r201;
	st.global.u32 	[%rd3], %r202;
$L__BB0_50:
	add.s32 	%r93, %r92, 1;
	setp.ge.u32 	%p20, %r93, %r119;
	@%p20 bra 	$L__BB0_52;
	mad.lo.s32 	%r203, %r93, %r119, %r69;
	add.s32 	%r204, %r6, %r284;
	mad.lo.s32 	%r205, %r204, %r120, %r70;
	mul.wide.s32 	%rd49, %r203, 4;
	add.s64 	%rd50, %rd2, %rd49;
	ld.global.u32 	%r206, [%rd50];
	cvt.rn.f64.s32 	%fd28, %r206;
	mul.wide.s32 	%rd51, %r205, 8;
	add.s64 	%rd52, %rd1, %rd51;
	ld.global.f64 	%fd29, [%rd52];
	mul.f64 	%fd30, %fd29, %fd28;
	cvt.rzi.s32.f64 	%r207, %fd30;
	ld.global.u32 	%r208, [%rd3];
	add.s32 	%r209, %r207, %r208;
	st.global.u32 	[%rd3], %r209;
$L__BB0_52:
	add.s32 	%r94, %r92, 2;
	setp.ge.u32 	%p21, %r94, %r119;
	@%p21 bra 	$L__BB0_54;
	mad.lo.s32 	%r210, %r94, %r119, %r69;
	add.s32 	%r211, %r284, %r6;
	mad.lo.s32 	%r212, %r120, %r211, %r120;
	add.s32 	%r213, %r70, %r212;
	mul.wide.s32 	%rd53, %r210, 4;
	add.s64 	%rd54, %rd2, %rd53;
	ld.global.u32 	%r214, [%rd54];
	cvt.rn.f64.s32 	%fd31, %r214;
	mul.wide.s32 	%rd55, %r213, 8;
	add.s64 	%rd56, %rd1, %rd55;
	ld.global.f64 	%fd32, [%rd56];
	mul.f64 	%fd33, %fd32, %fd31;
	cvt.rzi.s32.f64 	%r215, %fd33;
	ld.global.u32 	%r216, [%rd3];
	add.s32 	%r217, %r215, %r216;
	st.global.u32 	[%rd3], %r217;
$L__BB0_54:
	add.s32 	%r95, %r92, 3;
	setp.ge.u32 	%p22, %r95, %r119;
	@%p22 bra 	$L__BB0_56;
	mad.lo.s32 	%r218, %r95, %r119, %r69;
	add.s32 	%r219, %r284, %r6;
	add.s32 	%r220, %r219, 2;
	mad.lo.s32 	%r221, %r220, %r120, %r70;
	mul.wide.s32 	%rd57, %r218, 4;
	add.s64 	%rd58, %rd2, %rd57;
	ld.global.u32 	%r222, [%rd58];
	cvt.rn.f64.s32 	%fd34, %r222;
	mul.wide.s32 	%rd59, %r221, 8;
	add.s64 	%rd60, %rd1, %rd59;
	ld.global.f64 	%fd35, [%rd60];
	mul.f64 	%fd36, %fd35, %fd34;
	cvt.rzi.s32.f64 	%r223, %fd36;
	ld.global.u32 	%r224, [%rd3];
	add.s32 	%r225, %r223, %r224;
	st.global.u32 	[%rd3], %r225;
$L__BB0_56:
	add.s32 	%r284, %r284, 4;
$L__BB0_57:
	sub.s32 	%r227, %r6, %r4;
	and.b32  	%r226, %r227, 3;
	setp.eq.s32 	%p23, %r226, 0;
	@%p23 bra 	$L__BB0_7;
	setp.eq.s32 	%p24, %r226, 1;
	@%p24 bra 	$L__BB0_64;
	add.s32 	%r98, %r284, %r262;
	setp.ge.u32 	%p25, %r98, %r119;
	@%p25 bra 	$L__BB0_61;
	mad.lo.s32 	%r228, %r98, %r119, %r69;
	add.s32 	%r229, %r284, %r5;
	mad.lo.s32 	%r230, %r229, %r120, %r70;
	mul.wide.s32 	%rd61, %r228, 4;
	add.s64 	%rd62, %rd2, %rd61;
	ld.global.u32 	%r231, [%rd62];
	cvt.rn.f64.s32 	%fd37, %r231;
	mul.wide.s32 	%rd63, %r230, 8;
	add.s64 	%rd64, %rd1, %rd63;
	ld.global.f64 	%fd38, [%rd64];
	mul.f64 	%fd39, %fd38, %fd37;
	cvt.rzi.s32.f64 	%r232, %fd39;
	ld.global.u32 	%r233, [%rd3];
	add.s32 	%r234, %r232, %r233;
	st.global.u32 	[%rd3], %r234;
$L__BB0_61:
	add.s32 	%r99, %r98, 1;
	setp.ge.u32 	%p26, %r99, %r119;
	@%p26 bra 	$L__BB0_63;
	mad.lo.s32 	%r235, %r99, %r119, %r69;
	add.s32 	%r236, %r6, %r284;
	mad.lo.s32 	%r237, %r236, %r120, %r70;
	mul.wide.s32 	%rd65, %r235, 4;
	add.s64 	%rd66, %rd2, %rd65;
	ld.global.u32 	%r238, [%rd66];
	cvt.rn.f64.s32 	%fd40, %r238;
	mul.wide.s32 	%rd67, %r237, 8;
	add.s64 	%rd68, %rd1, %rd67;
	ld.global.f64 	%fd41, [%rd68];
	mul.f64 	%fd42, %fd41, %fd40;
	cvt.rzi.s32.f64 	%r239, %fd42;
	ld.global.u32 	%r240, [%rd3];
	add.s32 	%r241, %r239, %r240;
	st.global.u32 	[%rd3], %r241;
$L__BB0_63:
	add.s32 	%r284, %r284, 2;
$L__BB0_64:
	and.b32  	%r243, %r227, 1;
	setp.eq.b32 	%p27, %r243, 1;
	not.pred 	%p28, %p27;
	@%p28 bra 	$L__BB0_7;
	add.s32 	%r102, %r284, %r262;
	setp.ge.u32 	%p29, %r102, %r119;
	@%p29 bra 	$L__BB0_7;
	mad.lo.s32 	%r244, %r102, %r119, %r69;
	add.s32 	%r245, %r284, %r5;
	mad.lo.s32 	%r246, %r245, %r120, %r70;
	mul.wide.s32 	%rd69, %r244, 4;
	add.s64 	%rd70, %rd2, %rd69;
	ld.global.u32 	%r247, [%rd70];
	cvt.rn.f64.s32 	%fd43, %r247;
	mul.wide.s32 	%rd71, %r246, 8;
	add.s64 	%rd72, %rd1, %rd71;
	ld.global.f64 	%fd44, [%rd72];
	mul.f64 	%fd45, %fd44, %fd43;
	cvt.rzi.s32.f64 	%r248, %fd45;
	ld.global.u32 	%r249, [%rd3];
	add.s32 	%r250, %r248, %r249;
	st.global.u32 	[%rd3], %r250;
	bra.uni 	$L__BB0_7;
$L__BB0_67:
	sub.s32 	%r152, %r5, %r4;
	setp.lt.u32 	%p7, %r152, 7;
	add.s32 	%r153, %r261, %r288;
	add.s32 	%r69, %r153, %r29;
	add.s32 	%r70, %r29, %r5;
	mov.u32 	%r284, %r4;
	@%p7 bra 	$L__BB0_46;
	sub.s32 	%r154, %r6, %r4;
	and.b32  	%r155, %r154, -8;
	neg.s32 	%r264, %r155;
	add.s32 	%r282, %r4, 3;
	add.s32 	%r273, %r4, %r262;
	add.s32 	%r281, %r8, %r29;
	add.s32 	%r280, %r10, %r29;
	add.s32 	%r279, %r11, %r29;
	add.s32 	%r278, %r12, %r29;
	add.s32 	%r277, %r13, %r29;
	add.s32 	%r276, %r14, %r29;
	add.s32 	%r275, %r15, %r29;
	add.s32 	%r274, %r16, %r29;
	add.s32 	%r272, %r21, %r29;
	add.s32 	%r271, %r22, %r29;
	add.s32 	%r270, %r23, %r29;
	add.s32 	%r269, %r24, %r29;
	add.s32 	%r268, %r25, %r29;
	add.s32 	%r267, %r26, %r29;
	add.s32 	%r266, %r27, %r29;
	add.s32 	%r265, %r28, %r29;
	bra.uni 	$L__BB0_28;

}


// ===== COMPILED SASS (sm_100) =====

	.target	sm_100

	.elftype	@"ET_EXEC"


//--------------------- .note.nv.tkinfo           --------------------------
	.section	.note.nv.tkinfo,"",@"SHT_NOTE"
	.sectionflags	@"SHF_NOTE_NV_TKINFO"
	.tkinfo
        /*0018*/ 	.word	0x00000002
        /*0030*/ 	.string	""
        /*0030*/ 	.string	"ptxas"
        /*0030*/ 	.string	"Cuda compilation tools, release 13.0, V13.0.88"
        /*0030*/ 	.string	"Build cuda_13.0.r13.0/compiler.36424714_0"
        /*0030*/ 	.string	"-arch sm_100 -m 64 "



//--------------------- .note.nv.cuinfo           --------------------------
	.section	.note.nv.cuinfo,"",@"SHT_NOTE"
	.sectionflags	@"SHF_NOTE_NV_CUINFO"
        /*0018*/ 	.short	0x0002
        /*001a*/ 	.short	0x0064
        /*001c*/ 	.short	0x0082
	.zero		2


//--------------------- .nv.info                  --------------------------
	.section	.nv.info,"",@"SHT_CUDA_INFO"
	.align	4


	//----- nvinfo : EIATTR_REGCOUNT
	.align		4
        /*0000*/ 	.byte	0x04, 0x2f
        /*0002*/ 	.short	(.L_1 - .L_0)
	.align		4
.L_0:
        /*0004*/ 	.word	index@(filterKernel)
        /*0008*/ 	.word	0x00000028


	//----- nvinfo : EIATTR_FRAME_SIZE
	.align		4
.L_1:
        /*000c*/ 	.byte	0x04, 0x11
        /*000e*/ 	.short	(.L_3 - .L_2)
	.align		4
.L_2:
        /*0010*/ 	.word	index@(filterKernel)
        /*0014*/ 	.word	0x00000000


	//----- nvinfo : EIATTR_MIN_STACK_SIZE
	.align		4
.L_3:
        /*0018*/ 	.byte	0x04, 0x12
        /*001a*/ 	.short	(.L_5 - .L_4)
	.align		4
.L_4:
        /*001c*/ 	.word	index@(filterKernel)
        /*0020*/ 	.word	0x00000000
.L_5:


//--------------------- .nv.compat                --------------------------
	.section	.nv.compat,"",@"SHT_CUDA_COMPAT_INFO"
	.align	4
        /*0000*/ 	.byte	0x02, 0x09, 0x00, 0x00, 0x02, 0x02, 0x01, 0x00, 0x02, 0x05, 0x05, 0x00, 0x03, 0x07, 0x01, 0x01
        /*0010*/ 	.byte	0x02, 0x03, 0x00, 0x00, 0x02, 0x06, 0x01, 0x00, 0x04, 0x0b, 0x08, 0x00, 0x01, 0x00, 0x00, 0x00
        /*0020*/ 	.byte	0x00, 0x00, 0x00, 0x00


//--------------------- .nv.info.filterKernel     --------------------------
	.section	.nv.info.filterKernel,"",@"SHT_CUDA_INFO"
	.sectionflags	@""
	.align	4


	//----- nvinfo : EIATTR_CUDA_API_VERSION
	.align		4
        /*0000*/ 	.byte	0x04, 0x37
        /*0002*/ 	.short	(.L_7 - .L_6)
.L_6:
        /*0004*/ 	.word	0x00000082


	//----- nvinfo : EIATTR_KPARAM_INFO
	.align		4
.L_7:
        /*0008*/ 	.byte	0x04, 0x17
        /*000a*/ 	.short	(.L_9 - .L_8)
.L_8:
        /*000c*/ 	.word	0x00000000
        /*0010*/ 	.short	0x0008
        /*0012*/ 	.short	0x0030
        /*0014*/ 	.byte	0x00, 0xf0, 0x11, 0x00


	//----- nvinfo : EIATTR_KPARAM_INFO
	.align		4
.L_9:
        /*0018*/ 	.byte	0x04, 0x17
        /*001a*/ 	.short	(.L_11 - .L_10)
.L_10:
        /*001c*/ 	.word	0x00000000
        /*0020*/ 	.short	0x0007
        /*0022*/ 	.short	0x0028
        /*0024*/ 	.byte	0x00, 0xf5, 0x21, 0x00


	//----- nvinfo : EIATTR_KPARAM_INFO
	.align		4
.L_11:
        /*0028*/ 	.byte	0x04, 0x17
        /*002a*/ 	.short	(.L_13 - .L_12)
.L_12:
        /*002c*/ 	.word	0x00000000
        /*0030*/ 	.short	0x0006
        /*0032*/ 	.short	0x0024
        /*0034*/ 	.byte	0x00, 0xf0, 0x11, 0x00


	//----- nvinfo : EIATTR_KPARAM_INFO
	.align		4
.L_13:
        /*0038*/ 	.byte	0x04, 0x17
        /*003a*/ 	.short	(.L_15 - .L_14)
.L_14:
        /*003c*/ 	.word	0x00000000
        /*0040*/ 	.short	0x0005
        /*0042*/ 	.short	0x0020
        /*0044*/ 	.byte	0x00, 0xf0, 0x11, 0x00


	//----- nvinfo : EIATTR_KPARAM_INFO
	.align		4
.L_15:
        /*0048*/ 	.byte	0x04, 0x17
        /*004a*/ 	.short	(.L_17 - .L_16)
.L_16:
        /*004c*/ 	.word	0x00000000
        /*0050*/ 	.short	0x0004
        /*0052*/ 	.short	0x0018
        /*0054*/ 	.byte	0x00, 0xf5, 0x21, 0x00


	//----- nvinfo : EIATTR_KPARAM_INFO
	.align		4
.L_17:
        /*0058*/ 	.byte	0x04, 0x17
        /*005a*/ 	.short	(.L_19 - .L_18)
.L_18:
        /*005c*/ 	.word	0x00000000
        /*0060*/ 	.short	0x0003
        /*0062*/ 	.short	0x0010
        /*0064*/ 	.byte	0x00, 0xf0, 0x11, 0x00


	//----- nvinfo : EIATTR_KPARAM_INFO
	.align		4
.L_19:
        /*0068*/ 	.byte	0x04, 0x17
        /*006a*/ 	.short	(.L_21 - .L_20)
.L_20:
        /*006c*/ 	.word	0x00000000
        /*0070*/ 	.short	0x0002
        /*0072*/ 	.short	0x000c
        /*0074*/ 	.byte	0x00, 0xf0, 0x11, 0x00


	//----- nvinfo : EIATTR_KPARAM_INFO
	.align		4
.L_21:
        /*0078*/ 	.byte	0x04, 0x17
        /*007a*/ 	.short	(.L_23 - .L_22)
.L_22:
        /*007c*/ 	.word	0x00000000
        /*0080*/ 	.short	0x0001
        /*0082*/ 	.short	0x0008
        /*0084*/ 	.byte	0x00, 0xf0, 0x11, 0x00


	//----- nvinfo : EIATTR_KPARAM_INFO
	.align		4
.L_23:
        /*0088*/ 	.byte	0x04, 0x17
        /*008a*/ 	.short	(.L_25 - .L_24)
.L_24:
        /*008c*/ 	.word	0x00000000
        /*0090*/ 	.short	0x0000
        /*0092*/ 	.short	0x0000
        /*0094*/ 	.byte	0x00, 0xf5, 0x21, 0x00


	//----- nvinfo : EIATTR_SPARSE_MMA_MASK
	.align		4
.L_25:
        /*0098*/ 	.byte	0x03, 0x50
        /*009a*/ 	.short	0x0000


	//----- nvinfo : EIATTR_MAXREG_COUNT
	.align		4
        /*009c*/ 	.byte	0x03, 0x1b
        /*009e*/ 	.short	0x00ff


	//----- nvinfo : EIATTR_MERCURY_ISA_VERSION
	.align		4
        /*00a0*/ 	.byte	0x03, 0x5f
        /*00a2*/ 	.short	0x0101


	//----- nvinfo : EIATTR_VRC_CTA_INIT_COUNT
	.align		4
        /*00a4*/ 	.byte	0x02, 0x4a
	.zero		1
	.zero		1


	//----- nvinfo : EIATTR_EXIT_INSTR_OFFSETS
	.align		4
        /*00a8*/ 	.byte	0x04, 0x1c
        /*00aa*/ 	.short	(.L_27 - .L_26)


	//   ....[0]....
.L_26:
        /*00ac*/ 	.word	0x00000230


	//   ....[1]....
        /*00b0*/ 	.word	0x00001b40


	//   ....[2]....
        /*00b4*/ 	.word	0x00001c20


	//   ....[3]....
        /*00b8*/ 	.word	0x000022c0


	//   ....[4]....
        /*00bc*/ 	.word	0x000023e0


	//----- nvinfo : EIATTR_CBANK_PARAM_SIZE
	.align		4
.L_27:
        /*00c0*/ 	.byte	0x03, 0x19
        /*00c2*/ 	.short	0x0034


	//----- nvinfo : EIATTR_PARAM_CBANK
	.align		4
        /*00c4*/ 	.byte	0x04, 0x0a
        /*00c6*/ 	.short	(.L_29 - .L_28)
	.align		4
.L_28:
        /*00c8*/ 	.word	index@(.nv.constant0.filterKernel)
        /*00cc*/ 	.short	0x0380
        /*00ce*/ 	.short	0x0034


	//----- nvinfo : EIATTR_SW_WAR
	.align		4
.L_29:
        /*00d0*/ 	.byte	0x04, 0x36
        /*00d2*/ 	.short	(.L_31 - .L_30)
.L_30:
        /*00d4*/ 	.word	0x00000008
.L_31:


//--------------------- .nv.callgraph             --------------------------
	.section	.nv.callgraph,"",@"SHT_CUDA_CALLGRAPH"
	.align	4
	.sectionentsize	8
	.align		4
        /*0000*/ 	.word	0x00000000
	.align		4
        /*0004*/ 	.word	0xffffffff
	.align		4
        /*0008*/ 	.word	0x00000000
	.align		4
        /*000c*/ 	.word	0xfffffffe
	.align		4
        /*0010*/ 	.word	0x00000000
	.align		4
        /*0014*/ 	.word	0xfffffffd
	.align		4
        /*0018*/ 	.word	0x00000000
	.align		4
        /*001c*/ 	.word	0xfffffffc


//--------------------- .text.filterKernel        --------------------------
	.section	.text.filterKernel,"ax",@progbits
	.align	128
        .global         filterKernel
        .type           filterKernel,@function
        .size           filterKernel,(.L_x_16 - filterKernel)
        .other          filterKernel,@"STO_CUDA_ENTRY STV_DEFAULT"
filterKernel:
.text.filterKernel:
[----:B------:R-:W-:Y:S08]  /*0000*/  LDC R1, c[0x0][0x37c] ;  /* 0x0000df00ff017b82 */ /* 0x000ff00000000800 */
[----:B------:R-:W0:Y:S01]  /*0010*/  LDC.64 R2, c[0x0][0x388] ;  /* 0x0000e200ff027b82 */ /* 0x000e220000000a00 */
[----:B------:R-:W1:Y:S07]  /*0020*/  LDCU UR5, c[0x0][0x370] ;  /* 0x00006e00ff0577ac */ /* 0x000e6e0008000800 */
[----:B------:R-:W2:Y:S08]  /*0030*/  LDC R11, c[0x0][0x390] ;  /* 0x0000e400ff0b7b82 */ /* 0x000eb00000000800 */
[----:B------:R-:W-:Y:S01]  /*0040*/  S2UR UR4, SR_CTAID.X ;  /* 0x00000000000479c3 */ /* 0x000fe20000002500 */
[----:B0-----:R-:W-:-:S07]  /*0050*/  R2UR UR7, R3 ;  /* 0x00000000030772ca */ /* 0x001fce00000e0000 */
[----:B------:R-:W1:Y:S01]  /*0060*/  S2UR UR6, SR_CTAID.Y ;  /* 0x00000000000679c3 */ /* 0x000e620000002600 */
[----:B------:R-:W-:-:S05]  /*0070*/  IABS R8, R2 ;  /* 0x0000000200087213 */ /* 0x000fca0000000000 */
[----:B--2---:R-:W-:-:S05]  /*0080*/  IMAD R3, R11, UR7, RZ ;  /* 0x000000070b037c24 */ /* 0x004fca000f8e02ff */
[-C--:B------:R-:W-:Y:S02]  /*0090*/  IABS R7, R3.reuse ;  /* 0x0000000300077213 */ /* 0x080fe40000000000 */
[----:B------:R-:W-:Y:S02]  /*00a0*/  IABS R10, R3 ;  /* 0x00000003000a7213 */ /* 0x000fe40000000000 */
[----:B------:R-:W0:Y:S01]  /*00b0*/  I2F.RP R0, R7 ;  /* 0x0000000700007306 */ /* 0x000e220000209400 */
[----:B------:R-:W-:Y:S01]  /*00c0*/  LOP3.LUT R2, R3, R2, RZ, 0x3c, !PT ;  /* 0x0000000203027212 */ /* 0x000fe200078e3cff */
[----:B-1----:R-:W-:-:S03]  /*00d0*/  UIMAD UR4, UR5, UR6, UR4 ;  /* 0x00000006050472a4 */ /* 0x002fc6000f8e0204 */
[----:B------:R-:W-:-:S03]  /*00e0*/  ISETP.GE.AND P2, PT, R2, RZ, PT ;  /* 0x000000ff0200720c */ /* 0x000fc60003f46270 */
[----:B0-----:R-:W0:Y:S02]  /*00f0*/  MUFU.RCP R0, R0 ;  /* 0x0000000000007308 */ /* 0x001e240000001000 */
[----:B0-----:R-:W-:Y:S02]  /*0100*/  VIADD R4, R0, 0xffffffe ;  /* 0x0ffffffe00047836 */ /* 0x001fe40000000000 */
[----:B------:R-:W-:-:S04]  /*0110*/  IMAD.MOV R0, RZ, RZ, -R10 ;  /* 0x000000ffff007224 */ /* 0x000fc800078e0a0a */
[----:B------:R0:W1:Y:S02]  /*0120*/  F2I.FTZ.U32.TRUNC.NTZ R5, R4 ;  /* 0x0000000400057305 */ /* 0x000064000021f000 */
[----:B0-----:R-:W-:Y:S02]  /*0130*/  IMAD.MOV.U32 R4, RZ, RZ, RZ ;  /* 0x000000ffff047224 */ /* 0x001fe400078e00ff */
[----:B-1----:R-:W-:-:S04]  /*0140*/  IMAD.MOV R6, RZ, RZ, -R5 ;  /* 0x000000ffff067224 */ /* 0x002fc800078e0a05 */
[----:B------:R-:W-:Y:S01]  /*0150*/  IMAD R9, R6, R7, RZ ;  /* 0x0000000706097224 */ /* 0x000fe200078e02ff */
[----:B------:R-:W-:-:S03]  /*0160*/  MOV R6, R8 ;  /* 0x0000000800067202 */ /* 0x000fc60000000f00 */
[----:B------:R-:W-:-:S06]  /*0170*/  IMAD.HI.U32 R5, R5, R9, R4 ;  /* 0x0000000905057227 */ /* 0x000fcc00078e0004 */
[----:B------:R-:W-:-:S04]  /*0180*/  IMAD.HI.U32 R5, R5, R6, RZ ;  /* 0x0000000605057227 */ /* 0x000fc800078e00ff */
[----:B------:R-:W-:-:S05]  /*0190*/  IMAD R0, R5, R0, R6 ;  /* 0x0000000005007224 */ /* 0x000fca00078e0206 */
[----:B------:R-:W-:-:S13]  /*01a0*/  ISETP.GT.U32.AND P1, PT, R7, R0, PT ;  /* 0x000000000700720c */ /* 0x000fda0003f24070 */
[-C--:B------:R-:W-:Y:S01]  /*01b0*/  @!P1 IADD3 R0, PT, PT, R0, -R7.reuse, RZ ;  /* 0x8000000700009210 */ /* 0x080fe20007ffe0ff */
[----:B------:R-:W-:Y:S01]  /*01c0*/  @!P1 VIADD R5, R5, 0x1 ;  /* 0x0000000105059836 */ /* 0x000fe20000000000 */
[----:B------:R-:W-:Y:S02]  /*01d0*/  ISETP.NE.AND P1, PT, R3, RZ, PT ;  /* 0x000000ff0300720c */ /* 0x000fe40003f25270 */
[----:B------:R-:W-:-:S13]  /*01e0*/  ISETP.GE.U32.AND P0, PT, R0, R7, PT ;  /* 0x000000070000720c */ /* 0x000fda0003f06070 */
[----:B------:R-:W-:-:S05]  /*01f0*/  @P0 VIADD R5, R5, 0x1 ;  /* 0x0000000105050836 */ /* 0x000fca0000000000 */
[----:B------:R-:W-:Y:S02]  /*0200*/  @!P2 IADD3 R5, PT, PT, -R5, RZ, RZ ;  /* 0x000000ff0505a210 */ /* 0x000fe40007ffe1ff */
[----:B------:R-:W-:-:S04]  /*0210*/  @!P1 LOP3.LUT R5, RZ, R3, RZ, 0x33, !PT ;  /* 0x00000003ff059212 */ /* 0x000fc800078e33ff */
[----:B------:R-:W-:-:S13]  /*0220*/  ISETP.LE.AND P0, PT, R5, UR4, PT ;  /* 0x0000000405007c0c */ /* 0x000fda000bf03270 */
[----:B------:R-:W-:Y:S05]  /*0230*/  @P0 EXIT ;  /* 0x000000000000094d */ /* 0x000fea0003800000 */
[----:B------:R-:W-:Y:S01]  /*0240*/  IMAD.U32 R0, RZ, RZ, UR7 ;  /* 0x00000007ff007e24 */ /* 0x000fe2000f8e00ff */
[----:B------:R-:W0:Y:S04]  /*0250*/  LDCU.64 UR8, c[0x0][0x358] ;  /* 0x00006b00ff0877ac */ /* 0x000e280008000a00 */
[----:B------:R-:W-:Y:S01]  /*0260*/  ISETP.GE.AND P0, PT, R0, 0x1, PT ;  /* 0x000000010000780c */ /* 0x000fe20003f06270 */
[----:B------:R-:W-:-:S12]  /*0270*/  IMAD R0, R3, UR4, RZ ;  /* 0x0000000403007c24 */ /* 0x000fd8000f8e02ff */
[----:B------:R-:W-:Y:S05]  /*0280*/  @!P0 BRA `(.L_x_0) ;  /* 0x0000001800188947 */ /* 0x000fea0003800000 */
[----:B------:R-:W1:Y:S02]  /*0290*/  LDC R2, c[0x0][0x3a4] ;  /* 0x0000e900ff027b82 */ /* 0x000e640000000800 */
[----:B-1----:R-:W-:-:S04]  /*02a0*/  LEA.HI R2, R2, R2, RZ, 0x1 ;  /* 0x0000000202027211 */ /* 0x002fc800078f08ff */
[----:B------:R-:W-:-:S13]  /*02b0*/  R2UR UR5, R2 ;  /* 0x00000000020572ca */ /* 0x000fda00000e0000 */
[----:B------:R-:W-:-:S06]  /*02c0*/  USHF.R.S32.HI UR5, URZ, 0x1, UR5 ;  /* 0x00000001ff057899 */ /* 0x000fcc0008011405 */
[----:B------:R-:W-:-:S05]  /*02d0*/  IMAD R2, RZ, RZ, -UR5 ;  /* 0x80000005ff027e24 */ /* 0x000fca000f8e02ff */
[----:B------:R-:W-:-:S04]  /*02e0*/  ISETP.LE.AND P0, PT, R2, UR5, PT ;  /* 0x0000000502007c0c */ /* 0x000fc8000bf03270 */
[----:B------:R-:W-:-:S13]  /*02f0*/  ISETP.LT.OR P0, PT, R11, 0x1, !P0 ;  /* 0x000000010b00780c */ /* 0x000fda0004701670 */
[----:B------:R-:W-:Y:S05]  /*0300*/  @P0 BRA `(.L_x_0) ;  /* 0x0000001400f80947 */ /* 0x000fea0003800000 */
[----:B------:R-:W-:Y:S01]  /*0310*/  HFMA2 R3, -RZ, RZ, 0, 0 ;  /* 0x00000000ff037431 */ /* 0x000fe200000001ff */
[----:B------:R-:W-:-:S12]  /*0320*/  UIMAD UR4, UR4, UR7, -UR5 ;  /* 0x00000007040472a4 */ /* 0x000fd8000f8e0a05 */
.L_x_8:
[----:B-1234-:R-:W-:-:S07]  /*0330*/  IMAD.MOV.U32 R2, RZ, RZ, RZ ;  /* 0x000000ffff027224 */ /* 0x01efce00078e00ff */
.L_x_7:
[----:B-1----:R-:W1:Y:S01]  /*0340*/  LDC R11, c[0x0][0x390] ;  /* 0x0000e400ff0b7b82 */ /* 0x002e620000000800 */
[----:B------:R-:W-:Y:S01]  /*0350*/  VIADD R6, R2, UR4 ;  /* 0x0000000402067c36 */ /* 0x000fe20008000000 */
[----:B------:R-:W-:Y:S01]  /*0360*/  IADD3 R5, PT, PT, R0, R3, RZ ;  /* 0x0000000300057210 */ /* 0x000fe20007ffe0ff */
[----:B------:R-:W-:Y:S02]  /*0370*/  IMAD R4, RZ, RZ, -UR5 ;  /* 0x80000005ff047e24 */ /* 0x000fe4000f8e02ff */
[C---:B------:R-:W-:Y:S01]  /*0380*/  VIADD R8, R6.reuse, 0x4 ;  /* 0x0000000406087836 */ /* 0x040fe20000000000 */
[C---:B------:R-:W-:Y:S01]  /*0390*/  IADD3 R10, PT, PT, R6.reuse, 0x5, RZ ;  /* 0x00000005060a7810 */ /* 0x040fe20007ffe0ff */
[C---:B------:R-:W-:Y:S01]  /*03a0*/  VIADD R12, R6.reuse, 0x6 ;  /* 0x00000006060c7836 */ /* 0x040fe20000000000 */
[----:B--234-:R-:W2:Y:S01]  /*03b0*/  LDC.64 R18, c[0x0][0x3a8] ;  /* 0x0000ea00ff127b82 */ /* 0x01cea20000000a00 */
[----:B------:R-:W-:Y:S02]  /*03c0*/  VIADD R14, R6, 0x7 ;  /* 0x00000007060e7836 */ /* 0x000fe40000000000 */
[----:B-1----:R-:W-:-:S02]  /*03d0*/  IMAD R9, R2, R11, R5 ;  /* 0x0000000b02097224 */ /* 0x002fc400078e0205 */
[-CC-:B------:R-:W-:Y:S02]  /*03e0*/  IMAD R5, R8, R11.reuse, R3.reuse ;  /* 0x0000000b08057224 */ /* 0x180fe400078e0203 */
[-CC-:B------:R-:W-:Y:S01]  /*03f0*/  IMAD R6, R10, R11.reuse, R3.reuse ;  /* 0x0000000b0a067224 */ /* 0x180fe200078e0203 */
[----:B------:R-:W-:Y:S01]  /*0400*/  MOV R10, R4 ;  /* 0x00000004000a7202 */ /* 0x000fe20000000f00 */
[-CC-:B------:R-:W-:Y:S02]  /*0410*/  IMAD R7, R12, R11.reuse, R3.reuse ;  /* 0x0000000b0c077224 */ /* 0x180fe400078e0203 */
[----:B------:R-:W-:Y:S02]  /*0420*/  IMAD R8, R14, R11, R3 ;  /* 0x0000000b0e087224 */ /* 0x000fe400078e0203 */
[----:B--2---:R-:W-:-:S07]  /*0430*/  IMAD.WIDE R18, R9, 0x4, R18 ;  /* 0x0000000409127825 */ /* 0x004fce00078e0212 */
.L_x_6:
[----:B-1----:R-:W1:Y:S01]  /*0440*/  LDCU UR6, c[0x0][0x38c] ;  /* 0x00007180ff0677ac */ /* 0x002e620008000800 */
[----:B----4-:R-:W-:-:S05]  /*0450*/  IMAD.IADD R9, R10, 0x1, R3 ;  /* 0x000000010a097824 */ /* 0x010fca00078e0203 */
[----:B-1----:R-:W-:-:S13]  /*0460*/  ISETP.GE.U32.AND P0, PT, R9, UR6, PT ;  /* 0x0000000609007c0c */ /* 0x002fda000bf06070 */
[----:B--23--:R-:W-:Y:S05]  /*0470*/  @P0 BRA `(.L_x_1) ;  /* 0x0000001400700947 */ /* 0x00cfea0003800000 */
[----:B------:R-:W-:Y:S01]  /*0480*/  UIADD3 UR6, UPT, UPT, UR5, UR5, URZ ;  /* 0x0000000505067290 */ /* 0x000fe2000fffe0ff */
[----:B------:R-:W-:-:S05]  /*0490*/  MOV R25, R4 ;  /* 0x0000000400197202 */ /* 0x000fca0000000f00 */
[----:B------:R-:W-:-:S05]  /*04a0*/  IMAD.U32 R9, RZ, RZ, UR6 ;  /* 0x00000006ff097e24 */ /* 0x000fca000f8e00ff */
[----:B------:R-:W-:Y:S02]  /*04b0*/  ISETP.GE.U32.AND P0, PT, R9, 0x7, PT ;  /* 0x000000070900780c */ /* 0x000fe40003f06070 */
[----:B------:R-:W-:-:S11]  /*04c0*/  IADD3 R9, PT, PT, R10, R3, R0 ;  /* 0x000000030a097210 */ /* 0x000fd60007ffe000 */
[----:B------:R-:W-:Y:S05]  /*04d0*/  @!P0 BRA `(.L_x_2) ;  /* 0x0000000800fc8947 */ /* 0x000fea0003800000 */
[----:B------:R-:W1:Y:S01]  /*04e0*/  LDC R12, c[0x0][0x390] ;  /* 0x0000e400ff0c7b82 */ /* 0x000e620000000800 */
[C---:B------:R-:W-:Y:S01]  /*04f0*/  VIADD R11, R2.reuse, UR4 ;  /* 0x00000004020b7c36 */ /* 0x040fe20008000000 */
[----:B------:R-:W-:Y:S02]  /*0500*/  UIADD3 UR10, UPT, UPT, -UR5, UR5, URZ ;  /* 0x00000005050a7290 */ /* 0x000fe4000fffe1ff */
[----:B------:R-:W-:Y:S01]  /*0510*/  IADD3 R16, PT, PT, R2, -UR5, RZ ;  /* 0x8000000502107c10 */ /* 0x000fe2000fffe0ff */
[----:B------:R-:W-:Y:S01]  /*0520*/  UIADD3 UR6, UPT, UPT, UR5, 0x1, URZ ;  /* 0x0000000105067890 */ /* 0x000fe2000fffe0ff */
[C---:B------:R-:W-:Y:S01]  /*0530*/  VIADD R23, R11.reuse, 0x2 ;  /* 0x000000020b177836 */ /* 0x040fe20000000000 */
[----:B------:R-:W-:Y:S01]  /*0540*/  IADD3 R35, PT, PT, R11, 0x3, RZ ;  /* 0x000000030b237810 */ /* 0x000fe20007ffe0ff */
[----:B------:R-:W-:Y:S01]  /*0550*/  UIADD3 UR7, UPT, UPT, -UR5, 0x3, URZ ;  /* 0x0000000305077890 */ /* 0x000fe2000fffe1ff */
[----:B------:R-:W2:Y:S01]  /*0560*/  LDC R24, c[0x0][0x3a4] ;  /* 0x0000e900ff187b82 */ /* 0x000ea20000000800 */
[----:B------:R-:W-:Y:S01]  /*0570*/  MOV R33, UR10 ;  /* 0x0000000a00217c02 */ /* 0x000fe20008000f00 */
[----:B------:R-:W-:Y:S01]  /*0580*/  IMAD.U32 R27, RZ, RZ, UR10 ;  /* 0x0000000aff1b7e24 */ /* 0x000fe2000f8e00ff */
[----:B------:R-:W-:Y:S01]  /*0590*/  MOV R21, UR10 ;  /* 0x0000000a00157c02 */ /* 0x000fe20008000f00 */
[----:B------:R-:W-:Y:S01]  /*05a0*/  IMAD.U32 R29, RZ, RZ, UR10 ;  /* 0x0000000aff1d7e24 */ /* 0x000fe2000f8e00ff */
[----:B------:R-:W-:Y:S01]  /*05b0*/  IADD3 R33, PT, PT, R33, 0x4, RZ ;  /* 0x0000000421217810 */ /* 0x000fe20007ffe0ff */
[----:B------:R-:W-:Y:S01]  /*05c0*/  IMAD.U32 R17, RZ, RZ, UR10 ;  /* 0x0000000aff117e24 */ /* 0x000fe2000f8e00ff */
[----:B------:R-:W-:Y:S01]  /*05d0*/  IADD3 R21, PT, PT, R21, 0x2, RZ ;  /* 0x0000000215157810 */ /* 0x000fe20007ffe0ff */
[----:B------:R-:W-:Y:S01]  /*05e0*/  IMAD.U32 R31, RZ, RZ, UR10 ;  /* 0x0000000aff1f7e24 */ /* 0x000fe2000f8e00ff */
[----:B------:R-:W-:Y:S01]  /*05f0*/  UIADD3 UR6, UPT, UPT, UR5, UR6, URZ ;  /* 0x0000000605067290 */ /* 0x000fe2000fffe0ff */
[----:B------:R-:W-:Y:S01]  /*0600*/  VIADD R27, R27, 0x5 ;  /* 0x000000051b1b7836 */ /* 0x000fe20000000000 */
[----:B------:R-:W-:Y:S01]  /*0610*/  IADD3 R14, PT, PT, R8, R10, RZ ;  /* 0x0000000a080e7210 */ /* 0x000fe20007ffe0ff */
[----:B------:R-:W-:Y:S01]  /*0620*/  VIADD R29, R29, 0x3 ;  /* 0x000000031d1d7836 */ /* 0x000fe20000000000 */
[----:B------:R-:W-:Y:S01]  /*0630*/  ULOP3.LUT UR6, UR6, 0xfffffff8, URZ, 0xc0, !UPT ;  /* 0xfffffff806067892 */ /* 0x000fe2000f8ec0ff */
[----:B------:R-:W-:Y:S01]  /*0640*/  VIADD R17, R17, 0x7 ;  /* 0x0000000711117836 */ /* 0x000fe20000000000 */
[----:B------:R-:W-:Y:S01]  /*0650*/  MOV R25, UR7 ;  /* 0x0000000700197c02 */ /* 0x000fe20008000f00 */
[CCC-:B-1----:R-:W-:Y:S01]  /*0660*/  IMAD R15, R11.reuse, R12.reuse, R3.reuse ;  /* 0x0000000c0b0f7224 */ /* 0x1c2fe200078e0203 */
[----:B------:R-:W-:Y:S01]  /*0670*/  UIADD3 UR6, UPT, UPT, -UR6, URZ, URZ ;  /* 0x000000ff06067290 */ /* 0x000fe2000fffe1ff */
[-C--:B------:R-:W-:Y:S01]  /*0680*/  IMAD R20, R11, R12.reuse, R12 ;  /* 0x0000000c0b147224 */ /* 0x080fe200078e020c */
[----:B------:R-:W-:Y:S01]  /*0690*/  MOV R11, UR10 ;  /* 0x0000000a000b7c02 */ /* 0x000fe20008000f00 */
[----:B------:R-:W-:-:S02]  /*06a0*/  IMAD R35, R35, R12, R3 ;  /* 0x0000000c23237224 */ /* 0x000fc400078e0203 */
[----:B------:R-:W-:Y:S01]  /*06b0*/  IMAD R23, R23, R12, R3 ;  /* 0x0000000c17177224 */ /* 0x000fe200078e0203 */
[----:B------:R-:W-:Y:S01]  /*06c0*/  IADD3 R11, PT, PT, R11, 0x6, RZ ;  /* 0x000000060b0b7810 */ /* 0x000fe20007ffe0ff */
[----:B--2---:R-:W-:Y:S01]  /*06d0*/  IMAD R31, R24, R31, UR5 ;  /* 0x00000005181f7e24 */ /* 0x004fe2000f8e021f */
[----:B------:R-:W-:Y:S01]  /*06e0*/  IADD3 R20, PT, PT, R20, R3, RZ ;  /* 0x0000000314147210 */ /* 0x000fe20007ffe0ff */
[----:B------:R-:W-:Y:S01]  /*06f0*/  IMAD R27, R27, R24, UR5 ;  /* 0x000000051b1b7e24 */ /* 0x000fe2000f8e0218 */
[----:B------:R-:W-:Y:S01]  /*0700*/  IADD3 R12, PT, PT, R6, R10, RZ ;  /* 0x0000000a060c7210 */ /* 0x000fe20007ffe0ff */
[----:B------:R-:W-:Y:S01]  /*0710*/  IMAD R11, R11, R24, UR5 ;  /* 0x000000050b0b7e24 */ /* 0x000fe2000f8e0218 */
[----:B------:R-:W-:Y:S01]  /*0720*/  IADD3 R23, PT, PT, R23, R10, RZ ;  /* 0x0000000a17177210 */ /* 0x000fe20007ffe0ff */
[----:B------:R-:W-:Y:S01]  /*0730*/  IMAD R33, R33, R24, UR5 ;  /* 0x0000000521217e24 */ /* 0x000fe2000f8e0218 */
[----:B------:R-:W-:Y:S01]  /*0740*/  IADD3 R27, PT, PT, R27, R10, RZ ;  /* 0x0000000a1b1b7210 */ /* 0x000fe20007ffe0ff */
[----:B------:R-:W-:-:S02]  /*0750*/  IMAD R29, R29, R24, UR5 ;  /* 0x000000051d1d7e24 */ /* 0x000fc4000f8e0218 */
[-C--:B------:R-:W-:Y:S02]  /*0760*/  IMAD R21, R21, R24.reuse, UR5 ;  /* 0x0000000515157e24 */ /* 0x080fe4000f8e0218 */
[----:B------:R-:W-:Y:S01]  /*0770*/  IMAD R17, R17, R24, UR5 ;  /* 0x0000000511117e24 */ /* 0x000fe2000f8e0218 */
[-C--:B------:R-:W-:Y:S01]  /*0780*/  IADD3 R29, PT, PT, R29, R10.reuse, RZ ;  /* 0x0000000a1d1d7210 */ /* 0x080fe20007ffe0ff */
[----:B------:R-:W-:Y:S02]  /*0790*/  IMAD R24, R24, UR10, R24 ;  /* 0x0000000a18187c24 */ /* 0x000fe4000f8e0218 */
[--C-:B------:R-:W-:Y:S01]  /*07a0*/  IMAD.IADD R22, R5, 0x1, R10.reuse ;  /* 0x0000000105167824 */ /* 0x100fe200078e020a */
[-C--:B------:R-:W-:Y:S01]  /*07b0*/  IADD3 R17, PT, PT, R17, R10.reuse, RZ ;  /* 0x0000000a11117210 */ /* 0x080fe20007ffe0ff */
[----:B------:R-:W-:Y:S01]  /*07c0*/  VIADD R37, R24, UR5 ;  /* 0x0000000518257c36 */ /* 0x000fe20008000000 */
[----:B------:R-:W-:Y:S01]  /*07d0*/  IADD3 R24, PT, PT, R35, R10, RZ ;  /* 0x0000000a23187210 */ /* 0x000fe20007ffe0ff */
[----:B------:R-:W-:-:S02]  /*07e0*/  IMAD.IADD R13, R7, 0x1, R10 ;  /* 0x00000001070d7824 */ /* 0x000fc400078e020a */
[--C-:B------:R-:W-:Y:S01]  /*07f0*/  IMAD.IADD R15, R15, 0x1, R10.reuse ;  /* 0x000000010f0f7824 */ /* 0x100fe200078e020a */
[----:B------:R-:W-:Y:S01]  /*0800*/  IADD3 R30, PT, PT, R37, R10, RZ ;  /* 0x0000000a251e7210 */ /* 0x000fe20007ffe0ff */
[--C-:B------:R-:W-:Y:S02]  /*0810*/  IMAD.IADD R32, R20, 0x1, R10.reuse ;  /* 0x0000000114207824 */ /* 0x100fe400078e020a */
[--C-:B------:R-:W-:Y:S02]  /*0820*/  IMAD.IADD R31, R31, 0x1, R10.reuse ;  /* 0x000000011f1f7824 */ /* 0x100fe400078e020a */
[--C-:B------:R-:W-:Y:S02]  /*0830*/  IMAD.IADD R11, R11, 0x1, R10.reuse ;  /* 0x000000010b0b7824 */ /* 0x100fe400078e020a */
[--C-:B------:R-:W-:Y:S02]  /*0840*/  IMAD.IADD R28, R33, 0x1, R10.reuse ;  /* 0x00000001211c7824 */ /* 0x100fe400078e020a */
[----:B------:R-:W-:-:S07]  /*0850*/  IMAD.IADD R26, R21, 0x1, R10 ;  /* 0x00000001151a7824 */ /* 0x000fce00078e020a */
.L_x_3:
[----:B-1----:R-:W1:Y:S02]  /*0860*/  LDC R33, c[0x0][0x390] ;  /* 0x0000e400ff217b82 */ /* 0x002e640000000800 */
[----:B-1----:R-:W-:-:S13]  /*0870*/  ISETP.GE.U32.AND P0, PT, R16, R33, PT ;  /* 0x000000211000720c */ /* 0x002fda0003f06070 */
[----:B------:R-:W1:Y:S02]  /*0880*/  @!P0 LDC.64 R20, c[0x0][0x380] ;  /* 0x0000e000ff148b82 */ /* 0x000e640000000a00 */
[----:B-1----:R-:W-:-:S06]  /*0890*/  @!P0 IMAD.WIDE R36, R15, 0x4, R20 ;  /* 0x000000040f248825 */ /* 0x002fcc00078e0214 */
[----:B------:R-:W1:Y:S01]  /*08a0*/  @!P0 LDC.64 R20, c[0x0][0x398] ;  /* 0x0000e600ff148b82 */ /* 0x000e620000000a00 */
[----:B0-----:R-:W2:Y:S01]  /*08b0*/  @!P0 LDG.E R35, desc[UR8][R36.64] ;  /* 0x0000000824238981 */ /* 0x001ea2000c1e1900 */
[----:B-1----:R-:W-:-:S06]  /*08c0*/  @!P0 IMAD.WIDE R20, R31, 0x8, R20 ;  /* 0x000000081f148825 */ /* 0x002fcc00078e0214 */
[----:B------:R-:W3:Y:S01]  /*08d0*/  @!P0 LDG.E.64 R20, desc[UR8][R20.64] ;  /* 0x0000000814148981 */ /* 0x000ee2000c1e1b00 */
[----:B--2---:R-:W3:Y:S02]  /*08e0*/  @!P0 I2F.F64 R34, R35 ;  /* 0x0000002300228312 */ /* 0x004ee40000201c00 */
[----:B---3--:R-:W-:Y:S01]  /*08f0*/  @!P0 DMUL R34, R34, R20 ;  /* 0x0000001422228228 */ /* 0x008fe20000000000 */
[----:B------:R-:W2:Y:S01]  /*0900*/  @!P0 LDG.E R21, desc[UR8][R18.64] ;  /* 0x0000000812158981 */ /* 0x000ea2000c1e1900 */
[----:B------:R-:W-:-:S05]  /*0910*/  VIADD R20, R16, 0x1 ;  /* 0x0000000110147836 */ /* 0x000fca0000000000 */
[----:B------:R-:W-:-:S03]  /*0920*/  ISETP.GE.U32.AND P1, PT, R20, R33, PT ;  /* 0x000000211400720c */ /* 0x000fc60003f26070 */
[----:B------:R-:W2:Y:S10]  /*0930*/  @!P0 F2I.F64.TRUNC R34, R34 ;  /* 0x0000002200228311 */ /* 0x000eb4000030d100 */
[----:B------:R-:W0:Y:S02]  /*0940*/  @!P1 LDC.64 R36, c[0x0][0x380] ;  /* 0x0000e000ff249b82 */ /* 0x000e240000000a00 */
[----:B0-----:R-:W-:Y:S01]  /*0950*/  @!P1 IMAD.WIDE R36, R32, 0x4, R36 ;  /* 0x0000000420249825 */ /* 0x001fe200078e0224 */
[----:B--2---:R-:W-:-:S05]  /*0960*/  @!P0 IADD3 R35, PT, PT, R34, R21, RZ ;  /* 0x0000001522238210 */ /* 0x004fca0007ffe0ff */
[----:B------:R-:W0:Y:S01]  /*0970*/  @!P1 LDC.64 R20, c[0x0][0x398] ;  /* 0x0000e600ff149b82 */ /* 0x000e220000000a00 */
[----:B------:R1:W-:Y:S04]  /*0980*/  @!P0 STG.E desc[UR8][R18.64], R35 ;  /* 0x0000002312008986 */ /* 0x0003e8000c101908 */
[----:B------:R-:W1:Y:S01]  /*0990*/  @!P1 LDG.E R34, desc[UR8][R36.64] ;  /* 0x0000000824229981 */ /* 0x000e62000c1e1900 */
[----:B0-----:R-:W-:-:S06]  /*09a0*/  @!P1 IMAD.WIDE R20, R30, 0x8, R20 ;  /* 0x000000081e149825 */ /* 0x001fcc00078e0214 */
[----:B------:R-:W2:Y:S01]  /*09b0*/  @!P1 LDG.E.64 R20, desc[UR8][R20.64] ;  /* 0x0000000814149981 */ /* 0x000ea2000c1e1b00 */
[----:B-1----:R-:W2:Y:S02]  /*09c0*/  @!P1 I2F.F64 R34, R34 ;  /* 0x0000002200229312 */ /* 0x002ea40000201c00 */
[----:B--2---:R-:W-:Y:S01]  /*09d0*/  @!P1 DMUL R34, R34, R20 ;  /* 0x0000001422229228 */ /* 0x004fe20000000000 */
        /* <DEDUP_REMOVED lines=9> */
[----:B------:R-:W1:Y:S04]  /*0a70*/  @!P0 LDG.E R35, desc[UR8][R36.64] ;  /* 0x0000000824238981 */ /* 0x000e68000c1e1900 */
[----:B------:R-:W2:Y:S01]  /*0a80*/  @!P0 LDG.E R36, desc[UR8][R18.64] ;  /* 0x0000000812248981 */ /* 0x000ea2000c1e1900 */
[----:B0-----:R-:W-:-:S06]  /*0a90*/  @!P0 IMAD.WIDE R20, R26, 0x8, R20 ;  /* 0x000000081a148825 */ /* 0x001fcc00078e0214 */
[----:B------:R-:W3:Y:S01]  /*0aa0*/  @!P0 LDG.E.64 R20, desc[UR8][R20.64] ;  /* 0x0000000814148981 */ /* 0x000ee2000c1e1b00 */
[----:B-1----:R-:W3:Y:S02]  /*0ab0*/  @!P0 I2F.F64 R34, R35 ;  /* 0x0000002300228312 */ /* 0x002ee40000201c00 */
[----:B---3--:R-:W-:Y:S01]  /*0ac0*/  @!P0 DMUL R34, R34, R20 ;  /* 0x0000001422228228 */ /* 0x008fe20000000000 */
[----:B------:R-:W-:-:S05]  /*0ad0*/  VIADD R20, R16, 0x3 ;  /* 0x0000000310147836 */ /* 0x000fca0000000000 */
[----:B------:R-:W-:-:S04]  /*0ae0*/  ISETP.GE.U32.AND P1, PT, R20, R33, PT ;  /* 0x000000211400720c */ /* 0x000fc80003f26070 */
[----:B------:R-:W2:Y:S09]  /*0af0*/  @!P0 F2I.F64.TRUNC R35, R34 ;  /* 0x0000002200238311 */ /* 0x000eb2000030d100 */
[----:B------:R-:W0:Y:S01]  /*0b00*/  @!P1 LDC.64 R20, c[0x0][0x398] ;  /* 0x0000e600ff149b82 */ /* 0x000e220000000a00 */
[----:B--2---:R-:W-:-:S07]  /*0b10*/  @!P0 IADD3 R35, PT, PT, R35, R36, RZ ;  /* 0x0000002423238210 */ /* 0x004fce0007ffe0ff */
[----:B------:R-:W1:Y:S01]  /*0b20*/  @!P1 LDC.64 R36, c[0x0][0x380] ;  /* 0x0000e000ff249b82 */ /* 0x000e620000000a00 */
[----:B------:R2:W-:Y:S01]  /*0b30*/  @!P0 STG.E desc[UR8][R18.64], R35 ;  /* 0x0000002312008986 */ /* 0x0005e2000c101908 */
[----:B-1----:R-:W-:-:S05]  /*0b40*/  @!P1 IMAD.WIDE R36, R24, 0x4, R36 ;  /* 0x0000000418249825 */ /* 0x002fca00078e0224 */
[----:B------:R-:W2:Y:S01]  /*0b50*/  @!P1 LDG.E R34, desc[UR8][R36.64] ;  /* 0x0000000824229981 */ /* 0x000ea2000c1e1900 */
[----:B0-----:R-:W-:-:S06]  /*0b60*/  @!P1 IMAD.WIDE R20, R29, 0x8, R20 ;  /* 0x000000081d149825 */ /* 0x001fcc00078e0214 */
        /* <DEDUP_REMOVED lines=60> */
[----:B------:R-:W0:Y:S08]  /*0f30*/  LDC R20, c[0x0][0x3a4] ;  /* 0x0000e900ff147b82 */ /* 0x000e300000000800 */
[----:B------:R-:W2:Y:S01]  /*0f40*/  @!P1 F2I.F64.TRUNC R36, R36 ;  /* 0x0000002400249311 */ /* 0x000ea2000030d100 */
[----:B------:R-:W-:-:S04]  /*0f50*/  UIADD3 UR6, UPT, UPT, UR6, 0x8, URZ ;  /* 0x0000000806067890 */ /* 0x000fc8000fffe0ff */
[----:B------:R-:W-:Y:S01]  /*0f60*/  UISETP.NE.AND UP0, UPT, UR6, URZ, UPT ;  /* 0x000000ff0600728c */ /* 0x000fe2000bf05270 */
[C---:B------:R-:W-:Y:S01]  /*0f70*/  LEA R32, R33.reuse, R32, 0x3 ;  /* 0x0000002021207211 */ /* 0x040fe200078e18ff */
[C---:B------:R-:W-:Y:S01]  /*0f80*/  IMAD R23, R33.reuse, 0x8, R23 ;  /* 0x0000000821177824 */ /* 0x040fe200078e0217 */
[C---:B------:R-:W-:Y:S01]  /*0f90*/  LEA R24, R33.reuse, R24, 0x3 ;  /* 0x0000001821187211 */ /* 0x040fe200078e18ff */
[C---:B------:R-:W-:Y:S01]  /*0fa0*/  IMAD R22, R33.reuse, 0x8, R22 ;  /* 0x0000000821167824 */ /* 0x040fe200078e0216 */
[C---:B------:R-:W-:Y:S01]  /*0fb0*/  LEA R12, R33.reuse, R12, 0x3 ;  /* 0x0000000c210c7211 */ /* 0x040fe200078e18ff */
[C---:B------:R-:W-:Y:S01]  /*0fc0*/  IMAD R13, R33.reuse, 0x8, R13 ;  /* 0x00000008210d7824 */ /* 0x040fe200078e020d */
[C---:B------:R-:W-:Y:S01]  /*0fd0*/  LEA R14, R33.reuse, R14, 0x3 ;  /* 0x0000000e210e7211 */ /* 0x040fe200078e18ff */
[----:B------:R-:W-:Y:S01]  /*0fe0*/  IMAD R15, R33, 0x8, R15 ;  /* 0x00000008210f7824 */ /* 0x000fe200078e020f */
[----:B------:R-:W-:Y:S01]  /*0ff0*/  IADD3 R25, PT, PT, R25, 0x8, RZ ;  /* 0x0000000819197810 */ /* 0x000fe20007ffe0ff */
[----:B------:R-:W-:Y:S01]  /*1000*/  VIADD R16, R16, 0x8 ;  /* 0x0000000810107836 */ /* 0x000fe20000000000 */
[C---:B0-----:R-:W-:Y:S01]  /*1010*/  LEA R17, R20.reuse, R17, 0x3 ;  /* 0x0000001114117211 */ /* 0x041fe200078e18ff */
[C---:B------:R-:W-:Y:S01]  /*1020*/  IMAD R11, R20.reuse, 0x8, R11 ;  /* 0x00000008140b7824 */ /* 0x040fe200078e020b */
[C---:B------:R-:W-:Y:S01]  /*1030*/  LEA R27, R20.reuse, R27, 0x3 ;  /* 0x0000001b141b7211 */ /* 0x040fe200078e18ff */
[C---:B------:R-:W-:Y:S01]  /*1040*/  IMAD R28, R20.reuse, 0x8, R28 ;  /* 0x00000008141c7824 */ /* 0x040fe200078e021c */
[C---:B------:R-:W-:Y:S01]  /*1050*/  LEA R29, R20.reuse, R29, 0x3 ;  /* 0x0000001d141d7211 */ /* 0x040fe200078e18ff */
[C---:B------:R-:W-:Y:S01]  /*1060*/  IMAD R30, R20.reuse, 0x8, R30 ;  /* 0x00000008141e7824 */ /* 0x040fe200078e021e */
[C---:B------:R-:W-:Y:S01]  /*1070*/  LEA R26, R20.reuse, R26, 0x3 ;  /* 0x0000001a141a7211 */ /* 0x040fe200078e18ff */
[----:B------:R-:W-:-:S02]  /*1080*/  IMAD R31, R20, 0x8, R31 ;  /* 0x00000008141f7824 */ /* 0x000fc400078e021f */
[----:B--2---:R-:W-:-:S05]  /*1090*/  @!P1 IMAD.IADD R21, R36, 0x1, R21 ;  /* 0x0000000124159824 */ /* 0x004fca00078e0215 */
[----:B------:R1:W-:Y:S01]  /*10a0*/  @!P1 STG.E desc[UR8][R18.64], R21 ;  /* 0x0000001512009986 */ /* 0x0003e2000c101908 */
[----:B------:R-:W-:Y:S05]  /*10b0*/  BRA.U UP0, `(.L_x_3) ;  /* 0xfffffff500e87547 */ /* 0x000fea000b83ffff */
[----:B------:R-:W-:-:S07]  /*10c0*/  IADD3 R25, PT, PT, R25, -0x3, RZ ;  /* 0xfffffffd19197810 */ /* 0x000fce0007ffe0ff */
.L_x_2:
[----:B------:R-:W-:-:S06]  /*10d0*/  UIADD3 UR6, UPT, UPT, UR5, 0x1, URZ ;  /* 0x0000000105067890 */ /* 0x000fcc000fffe0ff */
[----:B------:R-:W-:-:S05]  /*10e0*/  IMAD.U32 R22, RZ, RZ, UR6 ;  /* 0x00000006ff167e24 */ /* 0x000fca000f8e00ff */
[----:B------:R-:W-:-:S04]  /*10f0*/  IADD3 R11, PT, PT, R22, UR5, RZ ;  /* 0x00000005160b7c10 */ /* 0x000fc8000fffe0ff */
[----:B------:R-:W-:-:S04]  /*1100*/  LOP3.LUT R11, R11, 0x7, RZ, 0xc0, !PT ;  /* 0x000000070b0b7812 */ /* 0x000fc800078ec0ff */
[----:B------:R-:W-:-:S13]  /*1110*/  ISETP.NE.AND P0, PT, R11, RZ, PT ;  /* 0x000000ff0b00720c */ /* 0x000fda0003f05270 */
[----:B------:R-:W-:Y:S05]  /*1120*/  @!P0 BRA `(.L_x_1) ;  /* 0x0000000800448947 */ /* 0x000fea0003800000 */
[----:B------:R-:W-:Y:S01]  /*1130*/  VIADD R11, R11, 0xffffffff ;  /* 0xffffffff0b0b7836 */ /* 0x000fe20000000000 */
[----:B------:R-:W-:-:S04]  /*1140*/  IADD3 R12, PT, PT, R22, UR5, RZ ;  /* 0x00000005160c7c10 */ /* 0x000fc8000fffe0ff */
[----:B------:R-:W-:Y:S01]  /*1150*/  ISETP.GE.U32.AND P1, PT, R11, 0x3, PT ;  /* 0x000000030b00780c */ /* 0x000fe20003f26070 */
[----:B------:R-:W-:Y:S01]  /*1160*/  VIADD R11, R10, UR5 ;  /* 0x000000050a0b7c36 */ /* 0x000fe20008000000 */
[----:B------:R-:W-:-:S11]  /*1170*/  LOP3.LUT P0, R13, R12, 0x3, RZ, 0xc0, !PT ;  /* 0x000000030c0d7812 */ /* 0x000fd6000780c0ff */
[----:B------:R-:W-:Y:S05]  /*1180*/  @!P1 BRA `(.L_x_4) ;  /* 0x00000004002c9947 */ /* 0x000fea0003800000 */
[----:B------:R-:W2:Y:S01]  /*1190*/  LDC R24, c[0x0][0x390] ;  /* 0x0000e400ff187b82 */ /* 0x000ea20000000800 */
[----:B------:R-:W-:-:S04]  /*11a0*/  IADD3 R23, PT, PT, R25, R2, RZ ;  /* 0x0000000219177210 */ /* 0x000fc80007ffe0ff */
[----:B--2---:R-:W-:-:S13]  /*11b0*/  ISETP.GE.U32.AND P1, PT, R23, R24, PT ;  /* 0x000000181700720c */ /* 0x004fda0003f26070 */
[----:B------:R-:W2:Y:S01]  /*11c0*/  @!P1 LDC.64 R16, c[0x0][0x380] ;  /* 0x0000e000ff109b82 */ /* 0x000ea20000000a00 */
[----:B------:R-:W-:Y:S01]  /*11d0*/  @!P1 IMAD R27, R23, R24, R9 ;  /* 0x00000018171b9224 */ /* 0x000fe200078e0209 */
[----:B0-----:R-:W3:Y:S06]  /*11e0*/  @!P1 LDG.E R31, desc[UR8][R18.64] ;  /* 0x00000008121f9981 */ /* 0x001eec000c1e1900 */
[----:B------:R-:W0:Y:S08]  /*11f0*/  @!P1 LDC R29, c[0x0][0x3a4] ;  /* 0x0000e900ff1d9b82 */ /* 0x000e300000000800 */
[----:B------:R-:W4:Y:S01]  /*1200*/  @!P1 LDC.64 R14, c[0x0][0x398] ;  /* 0x0000e600ff0e9b82 */ /* 0x000f220000000a00 */
[----:B--2---:R-:W-:-:S05]  /*1210*/  @!P1 IMAD.WIDE R26, R27, 0x4, R16 ;  /* 0x000000041b1a9825 */ /* 0x004fca00078e0210 */
[----:B------:R2:W5:Y:S01]  /*1220*/  @!P1 LDG.E R30, desc[UR8][R26.64] ;  /* 0x000000081a1e9981 */ /* 0x000562000c1e1900 */
[----:B------:R-:W-:-:S04]  /*1230*/  @!P1 VIADD R16, R25, UR5 ;  /* 0x0000000519109c36 */ /* 0x000fc80008000000 */
[----:B0-----:R-:W-:-:S04]  /*1240*/  @!P1 IMAD R29, R16, R29, R11 ;  /* 0x0000001d101d9224 */ /* 0x001fc800078e020b */
[----:B----4-:R-:W-:-:S05]  /*1250*/  @!P1 IMAD.WIDE R28, R29, 0x8, R14 ;  /* 0x000000081d1c9825 */ /* 0x010fca00078e020e */
[----:B------:R0:W4:Y:S01]  /*1260*/  @!P1 LDG.E.64 R14, desc[UR8][R28.64] ;  /* 0x000000081c0e9981 */ /* 0x000122000c1e1b00 */
[----:B------:R-:W-:-:S04]  /*1270*/  IADD3 R33, PT, PT, R23, 0x1, RZ ;  /* 0x0000000117217810 */ /* 0x000fc80007ffe0ff */
[----:B------:R-:W-:-:S13]  /*1280*/  ISETP.GE.U32.AND P2, PT, R33, R24, PT ;  /* 0x000000182100720c */ /* 0x000fda0003f46070 */
[----:B-1----:R-:W1:Y:S08]  /*1290*/  @!P2 LDC.64 R20, c[0x0][0x380] ;  /* 0x0000e000ff14ab82 */ /* 0x002e700000000a00 */
[----:B------:R-:W0:Y:S01]  /*12a0*/  @!P2 LDC R34, c[0x0][0x3a4] ;  /* 0x0000e900ff22ab82 */ /* 0x000e220000000800 */
[----:B--2---:R-:W-:-:S04]  /*12b0*/  @!P2 IMAD R27, R33, R24, R9 ;  /* 0x00000018211ba224 */ /* 0x004fc800078e0209 */
[----:B-1----:R-:W-:Y:S01]  /*12c0*/  @!P2 IMAD.WIDE R26, R27, 0x4, R20 ;  /* 0x000000041b1aa825 */ /* 0x002fe200078e0214 */
[----:B------:R-:W-:-:S05]  /*12d0*/  @!P2 IADD3 R20, PT, PT, R25, UR6, RZ ;  /* 0x000000061914ac10 */ /* 0x000fca000fffe0ff */
[----:B0-----:R-:W-:Y:S01]  /*12e0*/  @!P2 IMAD R29, R20, R34, R11 ;  /* 0x00000022141da224 */ /* 0x001fe200078e020b */
[----:B-----5:R-:W4:Y:S02]  /*12f0*/  @!P1 I2F.F64 R16, R30 ;  /* 0x0000001e00109312 */ /* 0x020f240000201c00 */
[----:B----4-:R-:W-:Y:S01]  /*1300*/  @!P1 DMUL R16, R16, R14 ;  /* 0x0000000e10109228 */ /* 0x010fe20000000000 */
[----:B------:R-:W0:Y:S09]  /*1310*/  @!P2 LDC.64 R14, c[0x0][0x398] ;  /* 0x0000e600ff0eab82 */ /* 0x000e320000000a00 */
[----:B------:R-:W3:Y:S02]  /*1320*/  @!P1 F2I.F64.TRUNC R16, R16 ;  /* 0x0000001000109311 */ /* 0x000ee4000030d100 */
[----:B---3--:R-:W-:-:S05]  /*1330*/  @!P1 IMAD.IADD R31, R16, 0x1, R31 ;  /* 0x00000001101f9824 */ /* 0x008fca00078e021f */
[----:B------:R1:W-:Y:S04]  /*1340*/  @!P1 STG.E desc[UR8][R18.64], R31 ;  /* 0x0000001f12009986 */ /* 0x0003e8000c101908 */
[----:B------:R2:W3:Y:S01]  /*1350*/  @!P2 LDG.E R32, desc[UR8][R26.64] ;  /* 0x000000081a20a981 */ /* 0x0004e2000c1e1900 */
[----:B0-----:R-:W-:-:S03]  /*1360*/  @!P2 IMAD.WIDE R28, R29, 0x8, R14 ;  /* 0x000000081d1ca825 */ /* 0x001fc600078e020e */
[----:B------:R-:W1:Y:S04]  /*1370*/  @!P2 LDG.E R33, desc[UR8][R18.64] ;  /* 0x000000081221a981 */ /* 0x000e68000c1e1900 */
[----:B------:R0:W4:Y:S01]  /*1380*/  @!P2 LDG.E.64 R14, desc[UR8][R28.64] ;  /* 0x000000081c0ea981 */ /* 0x000122000c1e1b00 */
[----:B------:R-:W-:-:S05]  /*1390*/  VIADD R35, R23, 0x2 ;  /* 0x0000000217237836 */ /* 0x000fca0000000000 */
[----:B------:R-:W-:-:S13]  /*13a0*/  ISETP.GE.U32.AND P1, PT, R35, R24, PT ;  /* 0x000000182300720c */ /* 0x000fda0003f26070 */
[----:B------:R-:W5:Y:S08]  /*13b0*/  @!P1 LDC.64 R20, c[0x0][0x380] ;  /* 0x0000e000ff149b82 */ /* 0x000f700000000a00 */
[----:B------:R-:W5:Y:S01]  /*13c0*/  @!P1 LDC R37, c[0x0][0x3a4] ;  /* 0x0000e900ff259b82 */ /* 0x000f620000000800 */
[----:B--2---:R-:W-:Y:S02]  /*13d0*/  @!P1 IMAD R27, R35, R24, R9 ;  /* 0x00000018231b9224 */ /* 0x004fe400078e0209 */
[----:B0-----:R-:W-:-:S02]  /*13e0*/  @!P1 VIADD R28, R25, UR6 ;  /* 0x00000006191c9c36 */ /* 0x001fc40008000000 */
[----:B-----5:R-:W-:-:S04]  /*13f0*/  @!P1 IMAD.WIDE R26, R27, 0x4, R20 ;  /* 0x000000041b1a9825 */ /* 0x020fc800078e0214 */
[----:B------:R-:W-:-:S05]  /*1400*/  @!P1 IMAD R20, R28, R37, R37 ;  /* 0x000000251c149224 */ /* 0x000fca00078e0225 */
[----:B------:R-:W-:Y:S01]  /*1410*/  @!P1 IADD3 R29, PT, PT, R20, R11, RZ ;  /* 0x0000000b141d9210 */ /* 0x000fe20007ffe0ff */
[----:B---3--:R-:W4:Y:S02]  /*1420*/  @!P2 I2F.F64 R16, R32 ;  /* 0x000000200010a312 */ /* 0x008f240000201c00 */
[----:B----4-:R-:W-:Y:S01]  /*1430*/  @!P2 DMUL R16, R16, R14 ;  /* 0x0000000e1010a228 */ /* 0x010fe20000000000 */
[----:B------:R-:W0:Y:S09]  /*1440*/  @!P1 LDC.64 R14, c[0x0][0x398] ;  /* 0x0000e600ff0e9b82 */ /* 0x000e320000000a00 */
[----:B------:R-:W1:Y:S02]  /*1450*/  @!P2 F2I.F64.TRUNC R16, R16 ;  /* 0x000000100010a311 */ /* 0x000e64000030d100 */
[----:B-1----:R-:W-:-:S05]  /*1460*/  @!P2 IADD3 R31, PT, PT, R16, R33, RZ ;  /* 0x00000021101fa210 */ /* 0x002fca0007ffe0ff */
[----:B------:R2:W-:Y:S04]  /*1470*/  @!P2 STG.E desc[UR8][R18.64], R31 ;  /* 0x0000001f1200a986 */ /* 0x0005e8000c101908 */
[----:B------:R1:W3:Y:S01]  /*1480*/  @!P1 LDG.E R26, desc[UR8][R26.64] ;  /* 0x000000081a1a9981 */ /* 0x0002e2000c1e1900 */
[----:B0-----:R-:W-:-:S03]  /*1490*/  @!P1 IMAD.WIDE R28, R29, 0x8, R14 ;  /* 0x000000081d1c9825 */ /* 0x001fc600078e020e */
[----:B------:R-:W4:Y:S04]  /*14a0*/  @!P1 LDG.E R33, desc[UR8][R18.64] ;  /* 0x0000000812219981 */ /* 0x000f28000c1e1900 */
[----:B------:R-:W5:Y:S01]  /*14b0*/  @!P1 LDG.E.64 R14, desc[UR8][R28.64] ;  /* 0x000000081c0e9981 */ /* 0x000f62000c1e1b00 */
[----:B------:R-:W-:-:S05]  /*14c0*/  VIADD R23, R23, 0x3 ;  /* 0x0000000317177836 */ /* 0x000fca0000000000 */
[----:B------:R-:W-:-:S13]  /*14d0*/  ISETP.GE.U32.AND P2, PT, R23, R24, PT ;  /* 0x000000181700720c */ /* 0x000fda0003f46070 */
[----:B------:R-:W0:Y:S08]  /*14e0*/  @!P2 LDC.64 R16, c[0x0][0x380] ;  /* 0x0000e000ff10ab82 */ /* 0x000e300000000a00 */
[----:B------:R-:W2:Y:S01]  /*14f0*/  @!P2 LDC R30, c[0x0][0x3a4] ;  /* 0x0000e900ff1eab82 */ /* 0x000ea20000000800 */
[----:B-1----:R-:W-:Y:S01]  /*1500*/  @!P2 IMAD R27, R23, R24, R9 ;  /* 0x00000018171ba224 */ /* 0x002fe200078e0209 */
[----:B------:R-:W-:-:S03]  /*1510*/  @!P2 IADD3 R22, PT, PT, R25, 0x2, R22 ;  /* 0x000000021916a810 */ /* 0x000fc60007ffe016 */
[----:B0-----:R-:W-:-:S04]  /*1520*/  @!P2 IMAD.WIDE R16, R27, 0x4, R16 ;  /* 0x000000041b10a825 */ /* 0x001fc800078e0210 */
[----:B--2---:R-:W-:Y:S01]  /*1530*/  @!P2 IMAD R27, R22, R30, R11 ;  /* 0x0000001e161ba224 */ /* 0x004fe200078e020b */
[----:B---3--:R-:W5:Y:S02]  /*1540*/  @!P1 I2F.F64 R20, R26 ;  /* 0x0000001a00149312 */ /* 0x008f640000201c00 */
[----:B-----5:R-:W-:Y:S01]  /*1550*/  @!P1 DMUL R20, R20, R14 ;  /* 0x0000000e14149228 */ /* 0x020fe20000000000 */
[----:B------:R-:W0:Y:S09]  /*1560*/  @!P2 LDC.64 R14, c[0x0][0x398] ;  /* 0x0000e600ff0eab82 */ /* 0x000e320000000a00 */
[----:B------:R-:W4:Y:S02]  /*1570*/  @!P1 F2I.F64.TRUNC R20, R20 ;  /* 0x0000001400149311 */ /* 0x000f24000030d100 */
[----:B----4-:R-:W-:-:S05]  /*1580*/  @!P1 IADD3 R23, PT, PT, R20, R33, RZ ;  /* 0x0000002114179210 */ /* 0x010fca0007ffe0ff */
[----:B------:R2:W-:Y:S04]  /*1590*/  @!P1 STG.E desc[UR8][R18.64], R23 ;  /* 0x0000001712009986 */ /* 0x0005e8000c101908 */
[----:B------:R-:W3:Y:S01]  /*15a0*/  @!P2 LDG.E R16, desc[UR8][R16.64] ;  /* 0x000000081010a981 */ /* 0x000ee2000c1e1900 */
[----:B0-----:R-:W-:-:S03]  /*15b0*/  @!P2 IMAD.WIDE R14, R27, 0x8, R14 ;  /* 0x000000081b0ea825 */ /* 0x001fc600078e020e */
[----:B------:R-:W4:Y:S04]  /*15c0*/  @!P2 LDG.E R27, desc[UR8][R18.64] ;  /* 0x00000008121ba981 */ /* 0x000f28000c1e1900 */
[----:B------:R-:W5:Y:S01]  /*15d0*/  @!P2 LDG.E.64 R14, desc[UR8][R14.64] ;  /* 0x000000080e0ea981 */ /* 0x000f62000c1e1b00 */
[----:B------:R-:W-:Y:S01]  /*15e0*/  IADD3 R25, PT, PT, R25, 0x4, RZ ;  /* 0x0000000419197810 */ /* 0x000fe20007ffe0ff */
[----:B---3--:R-:W5:Y:S02]  /*15f0*/  @!P2 I2F.F64 R20, R16 ;  /* 0x000000100014a312 */ /* 0x008f640000201c00 */
[----:B-----5:R-:W-:-:S10]  /*1600*/  @!P2 DMUL R20, R20, R14 ;  /* 0x0000000e1414a228 */ /* 0x020fd40000000000 */
[----:B------:R-:W4:Y:S02]  /*1610*/  @!P2 F2I.F64.TRUNC R20, R20 ;  /* 0x000000140014a311 */ /* 0x000f24000030d100 */
[----:B----4-:R-:W-:-:S05]  /*1620*/  @!P2 IMAD.IADD R27, R20, 0x1, R27 ;  /* 0x00000001141ba824 */ /* 0x010fca00078e021b */
[----:B------:R2:W-:Y:S02]  /*1630*/  @!P2 STG.E desc[UR8][R18.64], R27 ;  /* 0x0000001b1200a986 */ /* 0x0005e4000c101908 */
.L_x_4:
[----:B------:R-:W-:Y:S05]  /*1640*/  @!P0 BRA `(.L_x_1) ;  /* 0x0000000000fc8947 */ /* 0x000fea0003800000 */
[----:B------:R-:W-:Y:S02]  /*1650*/  ISETP.NE.AND P0, PT, R13, 0x1, PT ;  /* 0x000000010d00780c */ /* 0x000fe40003f05270 */
[----:B------:R-:W-:-:S04]  /*1660*/  LOP3.LUT R12, R12, 0x1, RZ, 0xc0, !PT ;  /* 0x000000010c0c7812 */ /* 0x000fc800078ec0ff */
[----:B------:R-:W-:-:S07]  /*1670*/  ISETP.NE.U32.AND P2, PT, R12, 0x1, PT ;  /* 0x000000010c00780c */ /* 0x000fce0003f45070 */
[----:B------:R-:W-:Y:S06]  /*1680*/  @!P0 BRA `(.L_x_5) ;  /* 0x0000000000988947 */ /* 0x000fec0003800000 */
[----:B------:R-:W3:Y:S01]  /*1690*/  LDC R16, c[0x0][0x390] ;  /* 0x0000e400ff107b82 */ /* 0x000ee20000000800 */
[----:B------:R-:W-:-:S05]  /*16a0*/  IMAD.IADD R17, R25, 0x1, R2 ;  /* 0x0000000119117824 */ /* 0x000fca00078e0202 */
[----:B---3--:R-:W-:-:S13]  /*16b0*/  ISETP.GE.U32.AND P0, PT, R17, R16, PT ;  /* 0x000000101100720c */ /* 0x008fda0003f06070 */
[----:B------:R-:W3:Y:S01]  /*16c0*/  @!P0 LDC.64 R14, c[0x0][0x380] ;  /* 0x0000e000ff0e8b82 */ /* 0x000ee20000000a00 */
[----:B--2---:R-:W-:Y:S01]  /*16d0*/  @!P0 IMAD R23, R17, R16, R9 ;  /* 0x0000001011178224 */ /* 0x004fe200078e0209 */
[----:B0-----:R-:W2:Y:S06]  /*16e0*/  @!P0 LDG.E R29, desc[UR8][R18.64] ;  /* 0x00000008121d8981 */ /* 0x001eac000c1e1900 */
[----:B------:R-:W0:Y:S08]  /*16f0*/  @!P0 LDC R20, c[0x0][0x3a4] ;  /* 0x0000e900ff148b82 */ /* 0x000e300000000800 */
[----:B------:R-:W4:Y:S01]  /*1700*/  @!P0 LDC.64 R12, c[0x0][0x398] ;  /* 0x0000e600ff0c8b82 */ /* 0x000f220000000a00 */
[----:B---3--:R-:W-:Y:S01]  /*1710*/  @!P0 IMAD.WIDE R22, R23, 0x4, R14 ;  /* 0x0000000417168825 */ /* 0x008fe200078e020e */
[----:B------:R-:W-:-:S05]  /*1720*/  @!P0 IADD3 R14, PT, PT, R25, UR5, RZ ;  /* 0x00000005190e8c10 */ /* 0x000fca000fffe0ff */
[----:B------:R-:W1:Y:S01]  /*1730*/  @!P0 LDG.E R22, desc[UR8][R22.64] ;  /* 0x0000000816168981 */ /* 0x000e62000c1e1900 */
[----:B0-----:R-:W-:-:S04]  /*1740*/  @!P0 IMAD R27, R14, R20, R11 ;  /* 0x000000140e1b8224 */ /* 0x001fc800078e020b */
[----:B----4-:R-:W-:-:S05]  /*1750*/  @!P0 IMAD.WIDE R26, R27, 0x8, R12 ;  /* 0x000000081b1a8825 */ /* 0x010fca00078e020c */
[----:B------:R-:W3:Y:S01]  /*1760*/  @!P0 LDG.E.64 R14, desc[UR8][R26.64] ;  /* 0x000000081a0e8981 */ /* 0x000ee2000c1e1b00 */
[----:B------:R-:W-:-:S05]  /*1770*/  VIADD R17, R17, 0x1 ;  /* 0x0000000111117836 */ /* 0x000fca0000000000 */
[----:B------:R-:W-:-:S13]  /*1780*/  ISETP.GE.U32.AND P1, PT, R17, R16, PT ;  /* 0x000000101100720c */ /* 0x000fda0003f26070 */
[----:B------:R-:W0:Y:S08]  /*1790*/  @!P1 LDC.64 R12, c[0x0][0x380] ;  /* 0x0000e000ff0c9b82 */ /* 0x000e300000000a00 */
[----:B------:R-:W4:Y:S01]  /*17a0*/  @!P1 LDC R24, c[0x0][0x3a4] ;  /* 0x0000e900ff189b82 */ /* 0x000f220000000800 */
[----:B------:R-:W-:Y:S02]  /*17b0*/  @!P1 IMAD R17, R17, R16, R9 ;  /* 0x0000001011119224 */ /* 0x000fe400078e0209 */
[----:B------:R-:W-:-:S02]  /*17c0*/  @!P1 VIADD R16, R25, UR6 ;  /* 0x0000000619109c36 */ /* 0x000fc40008000000 */
[----:B0-----:R-:W-:-:S04]  /*17d0*/  @!P1 IMAD.WIDE R12, R17, 0x4, R12 ;  /* 0x00000004110c9825 */ /* 0x001fc800078e020c */
[----:B----4-:R-:W-:Y:S01]  /*17e0*/  @!P1 IMAD R17, R16, R24, R11 ;  /* 0x0000001810119224 */ /* 0x010fe200078e020b */
[----:B-1----:R-:W3:Y:S02]  /*17f0*/  @!P0 I2F.F64 R20, R22 ;  /* 0x0000001600148312 */ /* 0x002ee40000201c00 */
[----:B---3--:R-:W-:Y:S01]  /*1800*/  @!P0 DMUL R20, R20, R14 ;  /* 0x0000000e14148228 */ /* 0x008fe20000000000 */
[----:B------:R-:W0:Y:S09]  /*1810*/  @!P1 LDC.64 R14, c[0x0][0x398] ;  /* 0x0000e600ff0e9b82 */ /* 0x000e320000000a00 */
[----:B------:R-:W2:Y:S02]  /*1820*/  @!P0 F2I.F64.TRUNC R20, R20 ;  /* 0x0000001400148311 */ /* 0x000ea4000030d100 */
[----:B--2---:R-:W-:-:S05]  /*1830*/  @!P0 IADD3 R23, PT, PT, R20, R29, RZ ;  /* 0x0000001d14178210 */ /* 0x004fca0007ffe0ff */
[----:B------:R3:W-:Y:S04]  /*1840*/  @!P0 STG.E desc[UR8][R18.64], R23 ;  /* 0x0000001712008986 */ /* 0x0007e8000c101908 */
[----:B------:R-:W2:Y:S01]  /*1850*/  @!P1 LDG.E R12, desc[UR8][R12.64] ;  /* 0x000000080c0c9981 */ /* 0x000ea2000c1e1900 */
[----:B0-----:R-:W-:-:S03]  /*1860*/  @!P1 IMAD.WIDE R16, R17, 0x8, R14 ;  /* 0x0000000811109825 */ /* 0x001fc600078e020e */
[----:B------:R-:W4:Y:S04]  /*1870*/  @!P1 LDG.E R21, desc[UR8][R18.64] ;  /* 0x0000000812159981 */ /* 0x000f28000c1e1900 */
[----:B------:R-:W5:Y:S01]  /*1880*/  @!P1 LDG.E.64 R16, desc[UR8][R16.64] ;  /* 0x0000000810109981 */ /* 0x000f62000c1e1b00 */
[----:B------:R-:W-:Y:S01]  /*1890*/  VIADD R25, R25, 0x2 ;  /* 0x0000000219197836 */ /* 0x000fe20000000000 */
[----:B--2---:R-:W5:Y:S02]  /*18a0*/  @!P1 I2F.F64 R14, R12 ;  /* 0x0000000c000e9312 */ /* 0x004f640000201c00 */
[----:B-----5:R-:W-:-:S10]  /*18b0*/  @!P1 DMUL R14, R14, R16 ;  /* 0x000000100e0e9228 */ /* 0x020fd40000000000 */
[----:B------:R-:W4:Y:S02]  /*18c0*/  @!P1 F2I.F64.TRUNC R14, R14 ;  /* 0x0000000e000e9311 */ /* 0x000f24000030d100 */
[----:B----4-:R-:W-:-:S05]  /*18d0*/  @!P1 IADD3 R21, PT, PT, R14, R21, RZ ;  /* 0x000000150e159210 */ /* 0x010fca0007ffe0ff */
[----:B------:R3:W-:Y:S02]  /*18e0*/  @!P1 STG.E desc[UR8][R18.64], R21 ;  /* 0x0000001512009986 */ /* 0x0007e4000c101908 */
.L_x_5:
[----:B------:R-:W-:Y:S05]  /*18f0*/  @P2 BRA `(.L_x_1) ;  /* 0x0000000000502947 */ /* 0x000fea0003800000 */
[----:B------:R-:W4:Y:S01]  /*1900*/  LDC R17, c[0x0][0x390] ;  /* 0x0000e400ff117b82 */ /* 0x000f220000000800 */
[----:B------:R-:W-:-:S04]  /*1910*/  IADD3 R16, PT, PT, R25, R2, RZ ;  /* 0x0000000219107210 */ /* 0x000fc80007ffe0ff */
[----:B----4-:R-:W-:-:S13]  /*1920*/  ISETP.GE.U32.AND P0, PT, R16, R17, PT ;  /* 0x000000111000720c */ /* 0x010fda0003f06070 */
[----:B------:R-:W-:Y:S05]  /*1930*/  @P0 BRA `(.L_x_1) ;  /* 0x0000000000400947 */ /* 0x000fea0003800000 */
[----:B------:R-:W4:Y:S01]  /*1940*/  LDC.64 R14, c[0x0][0x380] ;  /* 0x0000e000ff0e7b82 */ /* 0x000f220000000a00 */
[----:B------:R-:W-:-:S07]  /*1950*/  IMAD R9, R16, R17, R9 ;  /* 0x0000001110097224 */ /* 0x000fce00078e0209 */
[----:B------:R-:W5:Y:S08]  /*1960*/  LDC R20, c[0x0][0x3a4] ;  /* 0x0000e900ff147b82 */ /* 0x000f700000000800 */
[----:B------:R-:W1:Y:S01]  /*1970*/  LDC.64 R12, c[0x0][0x398] ;  /* 0x0000e600ff0c7b82 */ /* 0x000e620000000a00 */
[----:B------:R-:W-:Y:S02]  /*1980*/  VIADD R16, R25, UR5 ;  /* 0x0000000519107c36 */ /* 0x000fe40008000000 */
[----:B----4-:R-:W-:-:S02]  /*1990*/  IMAD.WIDE R14, R9, 0x4, R14 ;  /* 0x00000004090e7825 */ /* 0x010fc400078e020e */
[----:B0-----:R-:W4:Y:S04]  /*19a0*/  LDG.E R9, desc[UR8][R18.64] ;  /* 0x0000000812097981 */ /* 0x001f28000c1e1900 */
[----:B------:R-:W2:Y:S01]  /*19b0*/  LDG.E R14, desc[UR8][R14.64] ;  /* 0x000000080e0e7981 */ /* 0x000ea2000c1e1900 */
[----:B-----5:R-:W-:-:S04]  /*19c0*/  IMAD R17, R16, R20, R11 ;  /* 0x0000001410117224 */ /* 0x020fc800078e020b */
[----:B-1----:R-:W-:-:S06]  /*19d0*/  IMAD.WIDE R16, R17, 0x8, R12 ;  /* 0x0000000811107825 */ /* 0x002fcc00078e020c */
[----:B------:R-:W5:Y:S01]  /*19e0*/  LDG.E.64 R16, desc[UR8][R16.64] ;  /* 0x0000000810107981 */ /* 0x000f62000c1e1b00 */
[----:B--2---:R-:W5:Y:S02]  /*19f0*/  I2F.F64 R12, R14 ;  /* 0x0000000e000c7312 */ /* 0x004f640000201c00 */
[----:B-----5:R-:W-:-:S10]  /*1a00*/  DMUL R12, R12, R16 ;  /* 0x000000100c0c7228 */ /* 0x020fd40000000000 */
[----:B------:R-:W4:Y:S02]  /*1a10*/  F2I.F64.TRUNC R12, R12 ;  /* 0x0000000c000c7311 */ /* 0x000f24000030d100 */
[----:B----4-:R-:W-:-:S05]  /*1a20*/  IADD3 R9, PT, PT, R12, R9, RZ ;  /* 0x000000090c097210 */ /* 0x010fca0007ffe0ff */
[----:B------:R4:W-:Y:S02]  /*1a30*/  STG.E desc[UR8][R18.64], R9 ;  /* 0x0000000912007986 */ /* 0x0009e4000c101908 */
.L_x_1:
[C---:B------:R-:W-:Y:S01]  /*1a40*/  ISETP.NE.AND P0, PT, R10.reuse, UR5, PT ;  /* 0x000000050a007c0c */ /* 0x040fe2000bf05270 */
[----:B------:R-:W-:-:S12]  /*1a50*/  VIADD R10, R10, 0x1 ;  /* 0x000000010a0a7836 */ /* 0x000fd80000000000 */
[----:B------:R-:W-:Y:S05]  /*1a60*/  @P0 BRA `(.L_x_6) ;  /* 0xffffffe800740947 */ /* 0x000fea000383ffff */
[----:B------:R-:W5:Y:S01]  /*1a70*/  LDCU UR6, c[0x0][0x390] ;  /* 0x00007200ff0677ac */ /* 0x000f620008000800 */
[----:B------:R-:W-:-:S04]  /*1a80*/  IADD3 R2, PT, PT, R2, 0x1, RZ ;  /* 0x0000000102027810 */ /* 0x000fc80007ffe0ff */
[----:B-----5:R-:W-:-:S13]  /*1a90*/  ISETP.NE.AND P0, PT, R2, UR6, PT ;  /* 0x0000000602007c0c */ /* 0x020fda000bf05270 */
[----:B------:R-:W-:Y:S05]  /*1aa0*/  @P0 BRA `(.L_x_7) ;  /* 0xffffffe800240947 */ /* 0x000fea000383ffff */
[----:B------:R-:W5:Y:S01]  /*1ab0*/  LDCU UR6, c[0x0][0x38c] ;  /* 0x00007180ff0677ac */ /* 0x000f620008000800 */
[----:B------:R-:W-:-:S05]  /*1ac0*/  VIADD R3, R3, 0x1 ;  /* 0x0000000103037836 */ /* 0x000fca0000000000 */
[----:B-----5:R-:W-:-:S13]  /*1ad0*/  ISETP.NE.AND P0, PT, R3, UR6, PT ;  /* 0x0000000603007c0c */ /* 0x020fda000bf05270 */
[----:B------:R-:W-:Y:S05]  /*1ae0*/  @P0 BRA `(.L_x_8) ;  /* 0xffffffe800100947 */ /* 0x000fea000383ffff */
.L_x_0:
[----:B------:R-:W5:Y:S01]  /*1af0*/  LDC R2, c[0x0][0x38c] ;  /* 0x0000e300ff027b82 */ /* 0x000f620000000800 */
[----:B------:R-:W5:Y:S02]  /*1b00*/  LDCU UR4, c[0x0][0x390] ;  /* 0x00007200ff0477ac */ /* 0x000f640008000800 */
[----:B-----5:R-:W-:-:S05]  /*1b10*/  IMAD R3, R2, UR4, RZ ;  /* 0x0000000402037c24 */ /* 0x020fca000f8e02ff */
[----:B------:R-:W-:-:S04]  /*1b20*/  IADD3 R7, PT, PT, R3, R0, RZ ;  /* 0x0000000003077210 */ /* 0x000fc80007ffe0ff */
[----:B------:R-:W-:-:S13]  /*1b30*/  ISETP.GE.AND P0, PT, R0, R7, PT ;  /* 0x000000070000720c */ /* 0x000fda0003f06270 */
[----:B0-----:R-:W-:Y:S05]  /*1b40*/  @P0 EXIT ;  /* 0x000000000000094d */ /* 0x001fea0003800000 */
[C---:B------:R-:W-:Y:S02]  /*1b50*/  LOP3.LUT P0, R2, R3.reuse, 0x3, RZ, 0xc0, !PT ;  /* 0x0000000303027812 */ /* 0x040fe4000780c0ff */
[----:B------:R-:W-:-:S11]  /*1b60*/  ISETP.GE.U32.AND P1, PT, R3, 0x4, PT ;  /* 0x000000040300780c */ /* 0x000fd60003f26070 */
[----:B------:R-:W-:Y:S05]  /*1b70*/  @!P0 BRA `(.L_x_9) ;  /* 0x0000000000288947 */ /* 0x000fea0003800000 */
[----:B------:R-:W0:Y:S01]  /*1b80*/  LDC.64 R4, c[0x0][0x3a8] ;  /* 0x0000ea00ff047b82 */ /* 0x000e220000000a00 */
[----:B------:R-:W-:-:S07]  /*1b90*/  IMAD.MOV R6, RZ, RZ, -R2 ;  /* 0x000000ffff067224 */ /* 0x000fce00078e0a02 */
.L_x_10:
[----:B0-----:R-:W-:-:S05]  /*1ba0*/  IMAD.WIDE R2, R0, 0x4, R4 ;  /* 0x0000000400027825 */ /* 0x001fca00078e0204 */
[----:B------:R-:W5:Y:S01]  /*1bb0*/  LDG.E R8, desc[UR8][R2.64] ;  /* 0x0000000802087981 */ /* 0x000f62000c1e1900 */
[----:B------:R-:W-:Y:S01]  /*1bc0*/  IADD3 R6, PT, PT, R6, 0x1, RZ ;  /* 0x0000000106067810 */ /* 0x000fe20007ffe0ff */
[----:B------:R-:W-:Y:S01]  /*1bd0*/  VIADD R0, R0, 0x1 ;  /* 0x0000000100007836 */ /* 0x000fe20000000000 */
[----:B-----5:R-:W-:-:S13]  /*1be0*/  ISETP.GT.AND P0, PT, R8, -0x1, PT ;  /* 0xffffffff0800780c */ /* 0x020fda0003f04270 */
[----:B------:R0:W-:Y:S01]  /*1bf0*/  @!P0 STG.E desc[UR8][R2.64], RZ ;  /* 0x000000ff02008986 */ /* 0x0001e2000c101908 */
[----:B------:R-:W-:-:S13]  /*1c00*/  ISETP.NE.AND P0, PT, R6, RZ, PT ;  /* 0x000000ff0600720c */ /* 0x000fda0003f05270 */
[----:B0-----:R-:W-:Y:S05]  /*1c10*/  @P0 BRA `(.L_x_10) ;  /* 0xfffffffc00e00947 */ /* 0x001fea000383ffff */
.L_x_9:
[----:B------:R-:W-:Y:S05]  /*1c20*/  @!P1 EXIT ;  /* 0x000000000000994d */ /* 0x000fea0003800000 */
[----:B------:R-:W0:Y:S01]  /*1c30*/  LDC.64 R2, c[0x0][0x3a8] ;  /* 0x0000ea00ff027b82 */ /* 0x000e220000000a00 */
[----:B------:R-:W-:-:S04]  /*1c40*/  IADD3 R4, PT, PT, R0, -R7, RZ ;  /* 0x8000000700047210 */ /* 0x000fc80007ffe0ff */
[----:B------:R-:W-:Y:S02]  /*1c50*/  ISETP.GE.AND P0, PT, R4, RZ, PT ;  /* 0x000000ff0400720c */ /* 0x000fe40003f06270 */
[----:B0-----:R-:W-:-:S05]  /*1c60*/  IADD3 R2, P1, PT, R2, 0x8, RZ ;  /* 0x0000000802027810 */ /* 0x001fca0007f3e0ff */
[----:B------:R-:W-:-:S06]  /*1c70*/  IMAD.X R3, RZ, RZ, R3, P1 ;  /* 0x000000ffff037224 */ /* 0x000fcc00008e0603 */
[----:B------:R-:W-:Y:S05]  /*1c80*/  @P0 BRA `(.L_x_11) ;  /* 0x0000000400900947 */ /* 0x000fea0003800000 */
[----:B------:R-:W-:Y:S02]  /*1c90*/  IADD3 R5, PT, PT, -R4, RZ, RZ ;  /* 0x000000ff04057210 */ /* 0x000fe40007ffe1ff */
[----:B------:R-:W-:Y:S02]  /*1ca0*/  PLOP3.LUT P0, PT, PT, PT, PT, 0x80, 0x8 ;  /* 0x000000000008781c */ /* 0x000fe40003f0f070 */
[----:B------:R-:W-:-:S13]  /*1cb0*/  ISETP.GT.AND P1, PT, R5, 0xc, PT ;  /* 0x0000000c0500780c */ /* 0x000fda0003f24270 */
[----:B------:R-:W-:Y:S05]  /*1cc0*/  @!P1 BRA `(.L_x_12) ;  /* 0x0000000000f09947 */ /* 0x000fea0003800000 */
[----:B------:R-:W-:-:S13]  /*1cd0*/  PLOP3.LUT P0, PT, PT, PT, PT, 0x8, 0x80 ;  /* 0x000000000080781c */ /* 0x000fda0003f0e170 */
.L_x_13:
[----:B0-----:R-:W-:-:S05]  /*1ce0*/  IMAD.WIDE R6, R0, 0x4, R2 ;  /* 0x0000000400067825 */ /* 0x001fca00078e0202 */
[----:B------:R-:W5:Y:S04]  /*1cf0*/  LDG.E R10, desc[UR8][R6.64+-0x8] ;  /* 0xfffff808060a7981 */ /* 0x000f68000c1e1900 */
[----:B------:R-:W2:Y:S04]  /*1d00*/  LDG.E R5, desc[UR8][R6.64+-0x4] ;  /* 0xfffffc0806057981 */ /* 0x000ea8000c1e1900 */
[----:B------:R-:W3:Y:S04]  /*1d10*/  LDG.E R8, desc[UR8][R6.64] ;  /* 0x0000000806087981 */ /* 0x000ee8000c1e1900 */
[----:B----4-:R-:W4:Y:S01]  /*1d20*/  LDG.E R9, desc[UR8][R6.64+0x4] ;  /* 0x0000040806097981 */ /* 0x010f22000c1e1900 */
[----:B-----5:R-:W-:-:S02]  /*1d30*/  ISETP.GT.AND P1, PT, R10, -0x1, PT ;  /* 0xffffffff0a00780c */ /* 0x020fc40003f24270 */
[----:B--2---:R-:W-:Y:S02]  /*1d40*/  ISETP.GT.AND P2, PT, R5, -0x1, PT ;  /* 0xffffffff0500780c */ /* 0x004fe40003f44270 */
[----:B---3--:R-:W-:Y:S02]  /*1d50*/  ISETP.GT.AND P3, PT, R8, -0x1, PT ;  /* 0xffffffff0800780c */ /* 0x008fe40003f64270 */
[----:B----4-:R-:W-:Y:S01]  /*1d60*/  ISETP.GT.AND P4, PT, R9, -0x1, PT ;  /* 0xffffffff0900780c */ /* 0x010fe20003f84270 */
[----:B------:R-:W-:-:S06]  /*1d70*/  VIADD R9, R0, 0x4 ;  /* 0x0000000400097836 */ /* 0x000fcc0000000000 */
[----:B------:R-:W-:Y:S01]  /*1d80*/  @!P1 STG.E desc[UR8][R6.64+-0x8], RZ ;  /* 0xfffff8ff06009986 */ /* 0x000fe2000c101908 */
[----:B------:R-:W-:-:S03]  /*1d90*/  IMAD.WIDE R8, R9, 0x4, R2 ;  /* 0x0000000409087825 */ /* 0x000fc600078e0202 */
[----:B------:R-:W-:Y:S04]  /*1da0*/  @!P2 STG.E desc[UR8][R6.64+-0x4], RZ ;  /* 0xfffffcff0600a986 */ /* 0x000fe8000c101908 */
[----:B------:R-:W-:Y:S04]  /*1db0*/  @!P3 STG.E desc[UR8][R6.64], RZ ;  /* 0x000000ff0600b986 */ /* 0x000fe8000c101908 */
[----:B------:R0:W-:Y:S04]  /*1dc0*/  @!P4 STG.E desc[UR8][R6.64+0x4], RZ ;  /* 0x000004ff0600c986 */ /* 0x0001e8000c101908 */
[----:B------:R-:W2:Y:S04]  /*1dd0*/  LDG.E R5, desc[UR8][R8.64+-0x8] ;  /* 0xfffff80808057981 */ /* 0x000ea8000c1e1900 */
[----:B------:R-:W3:Y:S04]  /*1de0*/  LDG.E R10, desc[UR8][R8.64+-0x4] ;  /* 0xfffffc08080a7981 */ /* 0x000ee8000c1e1900 */
[----:B------:R-:W4:Y:S04]  /*1df0*/  LDG.E R11, desc[UR8][R8.64] ;  /* 0x00000008080b7981 */ /* 0x000f28000c1e1900 */
[----:B------:R-:W5:Y:S01]  /*1e00*/  LDG.E R12, desc[UR8][R8.64+0x4] ;  /* 0x00000408080c7981 */ /* 0x000f62000c1e1900 */
[----:B--2---:R-:W-:-:S02]  /*1e10*/  ISETP.GT.AND P1, PT, R5, -0x1, PT ;  /* 0xffffffff0500780c */ /* 0x004fc40003f24270 */
[----:B---3--:R-:W-:Y:S02]  /*1e20*/  ISETP.GT.AND P2, PT, R10, -0x1, PT ;  /* 0xffffffff0a00780c */ /* 0x008fe40003f44270 */
[----:B----4-:R-:W-:Y:S02]  /*1e30*/  ISETP.GT.AND P3, PT, R11, -0x1, PT ;  /* 0xffffffff0b00780c */ /* 0x010fe40003f64270 */
[----:B------:R-:W-:Y:S02]  /*1e40*/  IADD3 R11, PT, PT, R0, 0x8, RZ ;  /* 0x00000008000b7810 */ /* 0x000fe40007ffe0ff */
[----:B-----5:R-:W-:-:S05]  /*1e50*/  ISETP.GT.AND P4, PT, R12, -0x1, PT ;  /* 0xffffffff0c00780c */ /* 0x020fca0003f84270 */
[----:B------:R-:W-:Y:S01]  /*1e60*/  @!P1 STG.E desc[UR8][R8.64+-0x8], RZ ;  /* 0xfffff8ff08009986 */ /* 0x000fe2000c101908 */
[----:B------:R-:W-:-:S03]  /*1e70*/  IMAD.WIDE R10, R11, 0x4, R2 ;  /* 0x000000040b0a7825 */ /* 0x000fc600078e0202 */
[----:B------:R-:W-:Y:S04]  /*1e80*/  @!P2 STG.E desc[UR8][R8.64+-0x4], RZ ;  /* 0xfffffcff0800a986 */ /* 0x000fe8000c101908 */
[----:B------:R-:W-:Y:S04]  /*1e90*/  @!P3 STG.E desc[UR8][R8.64], RZ ;  /* 0x000000ff0800b986 */ /* 0x000fe8000c101908 */
[----:B------:R2:W-:Y:S04]  /*1ea0*/  @!P4 STG.E desc[UR8][R8.64+0x4], RZ ;  /* 0x000004ff0800c986 */ /* 0x0005e8000c101908 */
[----:B------:R-:W3:Y:S04]  /*1eb0*/  LDG.E R5, desc[UR8][R10.64+-0x8] ;  /* 0xfffff8080a057981 */ /* 0x000ee8000c1e1900 */
[----:B0-----:R-:W4:Y:S04]  /*1ec0*/  LDG.E R6, desc[UR8][R10.64+-0x4] ;  /* 0xfffffc080a067981 */ /* 0x001f28000c1e1900 */
[----:B------:R-:W5:Y:S04]  /*1ed0*/  LDG.E R7, desc[UR8][R10.64] ;  /* 0x000000080a077981 */ /* 0x000f68000c1e1900 */
[----:B------:R-:W2:Y:S01]  /*1ee0*/  LDG.E R12, desc[UR8][R10.64+0x4] ;  /* 0x000004080a0c7981 */ /* 0x000ea2000c1e1900 */
[----:B---3--:R-:W-:-:S02]  /*1ef0*/  ISETP.GT.AND P1, PT, R5, -0x1, PT ;  /* 0xffffffff0500780c */ /* 0x008fc40003f24270 */
[----:B----4-:R-:W-:Y:S02]  /*1f00*/  ISETP.GT.AND P2, PT, R6, -0x1, PT ;  /* 0xffffffff0600780c */ /* 0x010fe40003f44270 */
[----:B-----5:R-:W-:Y:S01]  /*1f10*/  ISETP.GT.AND P3, PT, R7, -0x1, PT ;  /* 0xffffffff0700780c */ /* 0x020fe20003f64270 */
[----:B------:R-:W-:Y:S01]  /*1f20*/  VIADD R7, R0, 0xc ;  /* 0x0000000c00077836 */ /* 0x000fe20000000000 */
[----:B--2---:R-:W-:-:S03]  /*1f30*/  ISETP.GT.AND P4, PT, R12, -0x1, PT ;  /* 0xffffffff0c00780c */ /* 0x004fc60003f84270 */
[----:B------:R-:W-:-:S04]  /*1f40*/  IMAD.WIDE R6, R7, 0x4, R2 ;  /* 0x0000000407067825 */ /* 0x000fc800078e0202 */
[----:B------:R0:W-:Y:S04]  /*1f50*/  @!P1 STG.E desc[UR8][R10.64+-0x8], RZ ;  /* 0xfffff8ff0a009986 */ /* 0x0001e8000c101908 */
[----:B------:R0:W-:Y:S04]  /*1f60*/  @!P2 STG.E desc[UR8][R10.64+-0x4], RZ ;  /* 0xfffffcff0a00a986 */ /* 0x0001e8000c101908 */
[----:B------:R0:W-:Y:S04]  /*1f70*/  @!P3 STG.E desc[UR8][R10.64], RZ ;  /* 0x000000ff0a00b986 */ /* 0x0001e8000c101908 */
[----:B------:R0:W-:Y:S04]  /*1f80*/  @!P4 STG.E desc[UR8][R10.64+0x4], RZ ;  /* 0x000004ff0a00c986 */ /* 0x0001e8000c101908 */
[----:B------:R-:W2:Y:S04]  /*1f90*/  LDG.E R5, desc[UR8][R6.64+-0x8] ;  /* 0xfffff80806057981 */ /* 0x000ea8000c1e1900 */
[----:B------:R-:W3:Y:S04]  /*1fa0*/  LDG.E R8, desc[UR8][R6.64+-0x4] ;  /* 0xfffffc0806087981 */ /* 0x000ee8000c1e1900 */
[----:B------:R-:W4:Y:S04]  /*1fb0*/  LDG.E R9, desc[UR8][R6.64] ;  /* 0x0000000806097981 */ /* 0x000f28000c1e1900 */
[----:B------:R-:W5:Y:S01]  /*1fc0*/  LDG.E R12, desc[UR8][R6.64+0x4] ;  /* 0x00000408060c7981 */ /* 0x000f62000c1e1900 */
[----:B------:R-:W-:Y:S01]  /*1fd0*/  IADD3 R4, PT, PT, R4, 0x10, RZ ;  /* 0x0000001004047810 */ /* 0x000fe20007ffe0ff */
[----:B------:R-:W-:Y:S01]  /*1fe0*/  VIADD R0, R0, 0x10 ;  /* 0x0000001000007836 */ /* 0x000fe20000000000 */
[----:B--2---:R-:W-:-:S02]  /*1ff0*/  ISETP.GT.AND P1, PT, R5, -0x1, PT ;  /* 0xffffffff0500780c */ /* 0x004fc40003f24270 */
[----:B---3--:R-:W-:Y:S02]  /*2000*/  ISETP.GT.AND P2, PT, R8, -0x1, PT ;  /* 0xffffffff0800780c */ /* 0x008fe40003f44270 */
[----:B----4-:R-:W-:Y:S02]  /*2010*/  ISETP.GT.AND P3, PT, R9, -0x1, PT ;  /* 0xffffffff0900780c */ /* 0x010fe40003f64270 */
[----:B-----5:R-:W-:-:S07]  /*2020*/  ISETP.GT.AND P4, PT, R12, -0x1, PT ;  /* 0xffffffff0c00780c */ /* 0x020fce0003f84270 */
[----:B------:R0:W-:Y:S01]  /*2030*/  @!P1 STG.E desc[UR8][R6.64+-0x8], RZ ;  /* 0xfffff8ff06009986 */ /* 0x0001e2000c101908 */
[----:B------:R-:W-:-:S03]  /*2040*/  ISETP.GE.AND P1, PT, R4, -0xc, PT ;  /* 0xfffffff40400780c */ /* 0x000fc60003f26270 */
[----:B------:R0:W-:Y:S04]  /*2050*/  @!P2 STG.E desc[UR8][R6.64+-0x4], RZ ;  /* 0xfffffcff0600a986 */ /* 0x0001e8000c101908 */
[----:B------:R0:W-:Y:S04]  /*2060*/  @!P3 STG.E desc[UR8][R6.64], RZ ;  /* 0x000000ff0600b986 */ /* 0x0001e8000c101908 */
[----:B------:R0:W-:Y:S02]  /*2070*/  @!P4 STG.E desc[UR8][R6.64+0x4], RZ ;  /* 0x000004ff0600c986 */ /* 0x0001e4000c101908 */
[----:B------:R-:W-:Y:S05]  /*2080*/  @!P1 BRA `(.L_x_13) ;  /* 0xfffffffc00149947 */ /* 0x000fea000383ffff */
.L_x_12:
[----:B------:R-:W-:-:S04]  /*2090*/  IADD3 R5, PT, PT, -R4, RZ, RZ ;  /* 0x000000ff04057210 */ /* 0x000fc80007ffe1ff */
[----:B------:R-:W-:-:S13]  /*20a0*/  ISETP.GT.AND P1, PT, R5, 0x4, PT ;  /* 0x000000040500780c */ /* 0x000fda0003f24270 */
[----:B------:R-:W-:Y:S05]  /*20b0*/  @!P1 BRA `(.L_x_14) ;  /* 0x00000000007c9947 */ /* 0x000fea0003800000 */
[----:B0-----:R-:W-:-:S05]  /*20c0*/  IMAD.WIDE R6, R0, 0x4, R2 ;  /* 0x0000000400067825 */ /* 0x001fca00078e0202 */
[----:B------:R-:W5:Y:S04]  /*20d0*/  LDG.E R10, desc[UR8][R6.64+-0x8] ;  /* 0xfffff808060a7981 */ /* 0x000f68000c1e1900 */
[----:B------:R-:W2:Y:S04]  /*20e0*/  LDG.E R5, desc[UR8][R6.64+-0x4] ;  /* 0xfffffc0806057981 */ /* 0x000ea8000c1e1900 */
[----:B------:R-:W3:Y:S04]  /*20f0*/  LDG.E R8, desc[UR8][R6.64] ;  /* 0x0000000806087981 */ /* 0x000ee8000c1e1900 */
[----:B----4-:R-:W4:Y:S01]  /*2100*/  LDG.E R9, desc[UR8][R6.64+0x4] ;  /* 0x0000040806097981 */ /* 0x010f22000c1e1900 */
[----:B------:R-:W-:Y:S01]  /*2110*/  VIADD R13, R0, 0x4 ;  /* 0x00000004000d7836 */ /* 0x000fe20000000000 */
[----:B-----5:R-:W-:-:S02]  /*2120*/  ISETP.GT.AND P0, PT, R10, -0x1, PT ;  /* 0xffffffff0a00780c */ /* 0x020fc40003f04270 */
[----:B--2---:R-:W-:Y:S02]  /*2130*/  ISETP.GT.AND P1, PT, R5, -0x1, PT ;  /* 0xffffffff0500780c */ /* 0x004fe40003f24270 */
[----:B---3--:R-:W-:Y:S02]  /*2140*/  ISETP.GT.AND P2, PT, R8, -0x1, PT ;  /* 0xffffffff0800780c */ /* 0x008fe40003f44270 */
[----:B----4-:R-:W-:Y:S01]  /*2150*/  ISETP.GT.AND P3, PT, R9, -0x1, PT ;  /* 0xffffffff0900780c */ /* 0x010fe20003f64270 */
[----:B------:R-:W-:-:S06]  /*2160*/  IMAD.WIDE R8, R13, 0x4, R2 ;  /* 0x000000040d087825 */ /* 0x000fcc00078e0202 */
        /* <DEDUP_REMOVED lines=8> */
[----:B------:R-:W-:-:S05]  /*21f0*/  IADD3 R4, PT, PT, R4, 0x4, RZ ;  /* 0x0000000404047810 */ /* 0x000fca0007ffe0ff */
[----:B------:R-:W-:Y:S01]  /*2200*/  VIADD R4, R4, 0x4 ;  /* 0x0000000404047836 */ /* 0x000fe20000000000 */
[----:B--2---:R-:W-:Y:S02]  /*2210*/  ISETP.GT.AND P1, PT, R5, -0x1, PT ;  /* 0xffffffff0500780c */ /* 0x004fe40003f24270 */
[----:B---3--:R-:W-:Y:S02]  /*2220*/  ISETP.GT.AND P2, PT, R10, -0x1, PT ;  /* 0xffffffff0a00780c */ /* 0x008fe40003f44270 */
[----:B----4-:R-:W-:-:S09]  /*2230*/  ISETP.GT.AND P3, PT, R11, -0x1, PT ;  /* 0xffffffff0b00780c */ /* 0x010fd20003f64270 */
[----:B------:R0:W-:Y:S04]  /*2240*/  @!P1 STG.E desc[UR8][R8.64+-0x4], RZ ;  /* 0xfffffcff08009986 */ /* 0x0001e8000c101908 */
[----:B------:R0:W-:Y:S04]  /*2250*/  @!P2 STG.E desc[UR8][R8.64], RZ ;  /* 0x000000ff0800a986 */ /* 0x0001e8000c101908 */
[----:B------:R0:W-:Y:S01]  /*2260*/  @!P3 STG.E desc[UR8][R8.64+0x4], RZ ;  /* 0x000004ff0800b986 */ /* 0x0001e2000c101908 */
[----:B-----5:R-:W-:Y:S02]  /*2270*/  ISETP.GT.AND P0, PT, R0, -0x1, PT ;  /* 0xffffffff0000780c */ /* 0x020fe40003f04270 */
[----:B------:R-:W-:-:S11]  /*2280*/  IADD3 R0, PT, PT, R13, 0x4, RZ ;  /* 0x000000040d007810 */ /* 0x000fd60007ffe0ff */
[----:B------:R0:W-:Y:S01]  /*2290*/  @!P0 STG.E desc[UR8][R8.64+-0x8], RZ ;  /* 0xfffff8ff08008986 */ /* 0x0001e2000c101908 */
[----:B------:R-:W-:-:S13]  /*22a0*/  PLOP3.LUT P0, PT, PT, PT, PT, 0x8, 0x80 ;  /* 0x000000000080781c */ /* 0x000fda0003f0e170 */
.L_x_14:
[----:B------:R-:W-:-:S13]  /*22b0*/  ISETP.NE.OR P0, PT, R4, RZ, P0 ;  /* 0x000000ff0400720c */ /* 0x000fda0000705670 */
[----:B------:R-:W-:Y:S05]  /*22c0*/  @!P0 EXIT ;  /* 0x000000000000894d */ /* 0x000fea0003800000 */
.L_x_11:
[----:B0-----:R-:W-:-:S05]  /*22d0*/  IMAD.WIDE R6, R0, 0x4, R2 ;  /* 0x0000000400067825 */ /* 0x001fca00078e0202 */
[----:B------:R-:W5:Y:S04]  /*22e0*/  LDG.E R10, desc[UR8][R6.64+-0x8] ;  /* 0xfffff808060a7981 */ /* 0x000f68000c1e1900 */
[----:B------:R-:W2:Y:S04]  /*22f0*/  LDG.E R5, desc[UR8][R6.64+-0x4] ;  /* 0xfffffc0806057981 */ /* 0x000ea8000c1e1900 */
[----:B------:R-:W3:Y:S04]  /*2300*/  LDG.E R8, desc[UR8][R6.64] ;  /* 0x0000000806087981 */ /* 0x000ee8000c1e1900 */
[----:B----4-:R-:W4:Y:S01]  /*2310*/  LDG.E R9, desc[UR8][R6.64+0x4] ;  /* 0x0000040806097981 */ /* 0x010f22000c1e1900 */
[----:B------:R-:W-:Y:S01]  /*2320*/  VIADD R4, R4, 0x4 ;  /* 0x0000000404047836 */ /* 0x000fe20000000000 */
[----:B------:R-:W-:-:S02]  /*2330*/  IADD3 R0, PT, PT, R0, 0x4, RZ ;  /* 0x0000000400007810 */ /* 0x000fc40007ffe0ff */
[----:B-----5:R-:W-:Y:S02]  /*2340*/  ISETP.GT.AND P0, PT, R10, -0x1, PT ;  /* 0xffffffff0a00780c */ /* 0x020fe40003f04270 */
[----:B--2---:R-:W-:Y:S02]  /*2350*/  ISETP.GT.AND P1, PT, R5, -0x1, PT ;  /* 0xffffffff0500780c */ /* 0x004fe40003f24270 */
[----:B---3--:R-:W-:Y:S02]  /*2360*/  ISETP.GT.AND P2, PT, R8, -0x1, PT ;  /* 0xffffffff0800780c */ /* 0x008fe40003f44270 */
[----:B----4-:R-:W-:-:S07]  /*2370*/  ISETP.GT.AND P3, PT, R9, -0x1, PT ;  /* 0xffffffff0900780c */ /* 0x010fce0003f64270 */
[----:B------:R0:W-:Y:S01]  /*2380*/  @!P0 STG.E desc[UR8][R6.64+-0x8], RZ ;  /* 0xfffff8ff06008986 */ /* 0x0001e2000c101908 */
[----:B------:R-:W-:-:S03]  /*2390*/  ISETP.NE.AND P0, PT, R4, RZ, PT ;  /* 0x000000ff0400720c */ /* 0x000fc60003f05270 */
[----:B------:R0:W-:Y:S04]  /*23a0*/  @!P1 STG.E desc[UR8][R6.64+-0x4], RZ ;  /* 0xfffffcff06009986 */ /* 0x0001e8000c101908 */
[----:B------:R0:W-:Y:S04]  /*23b0*/  @!P2 STG.E desc[UR8][R6.64], RZ ;  /* 0x000000ff0600a986 */ /* 0x0001e8000c101908 */
[----:B------:R0:W-:Y:S02]  /*23c0*/  @!P3 STG.E desc[UR8][R6.64+0x4], RZ ;  /* 0x000004ff0600b986 */ /* 0x0001e4000c101908 */
[----:B------:R-:W-:Y:S05]  /*23d0*/  @P0 BRA `(.L_x_11) ;  /* 0xfffffffc00bc0947 */ /* 0x000fea000383ffff */
[----:B------:R-:W-:Y:S05]  /*23e0*/  EXIT ;  /* 0x000000000000794d */ /* 0x000fea0003800000 */
.L_x_15:
[----:B------:R-:W-:-:S00]  /*23f0*/  BRA `(.L_x_15) ;  /* 0xfffffffc00fc7947 */ /* 0x000fc0000383ffff */
[----:B------:R-:W-:-:S00]  /*2400*/  NOP ;  /* 0x0000000000007918 */ /* 0x000fc00000000000 */
[----:B------:R-:W-:-:S00]  /*2410*/  NOP ;  /* 0x0000000000007918 */ /* 0x000fc00000000000 */
[----:B------:R-:W-:-:S00]  /*2420*/  NOP ;  /* 0x0000000000007918 */ /* 0x000fc00000000000 */
[----:B------:R-:W-:-:S00]  /*2430*/  NOP ;  /* 0x0000000000007918 */ /* 0x000fc00000000000 */
[----:B------:R-:W-:-:S00]  /*2440*/  NOP ;  /* 0x0000000000007918 */ /* 0x000fc00000000000 */
[----:B------:R-:W-:-:S00]  /*2450*/  NOP ;  /* 0x0000000000007918 */ /* 0x000fc00000000000 */
[----:B------:R-:W-:-:S00]  /*2460*/  NOP ;  /* 0x0000000000007918 */ /* 0x000fc00000000000 */
[----:B------:R-:W-:-:S00]  /*2470*/  NOP ;  /* 0x0000000000007918 */ /* 0x000fc00000000000 */
.L_x_16:


//--------------------- .nv.shared.reserved.0     --------------------------
	.section	.nv.shared.reserved.0,"aw",@nobits
	.weak		__nv_reservedSMEM_offset_0_alias
	.size		__nv_reservedSMEM_offset_0_alias, 0, 64
	.other		__nv_reservedSMEM_offset_0_alias,@"STO_CUDA_RESERVED_SHARED STV_DEFAULT"
__nv_reservedSMEM_offset_0_alias:
	.zero		0
	.zero		64


//--------------------- .nv.constant0.filterKernel --------------------------
	.section	.nv.constant0.filterKernel,"a",@progbits
	.sectionflags	@""
	.align	4
.nv.constant0.filterKernel:
	.zero		948


//--------------------- SYMBOLS --------------------------

	.type		.nv.reservedSmem.offset0,@object
	.size		.nv.reservedSmem.offset0,0x4
